// auto-generated by cutlass_sweep.gemm — config: {"arch": "sm_100", "cluster_m": 1, "cluster_n": 1, "dtype": "fp16", "dtype_b": "fp16", "layout": "nt", "stages": 0, "tile_k": 128, "tile_m": 64, "tile_n": 64}
#include "cutlass/cutlass.h"
#include "cutlass/gemm/collective/collective_builder.hpp"
#include "cutlass/gemm/device/gemm_universal_adapter.h"
#include "cutlass/gemm/kernel/gemm_universal.hpp"
#include "cutlass/epilogue/collective/collective_builder.hpp"

using ElemA = cutlass::half_t;
using ElemB = cutlass::half_t;
using ElemCD = cutlass::half_t;
using Acc  = float;
using TileShape    = cute::Shape<cute::_64, cute::_64, cute::_128>;
using ClusterShape = cute::Shape<cute::_1, cute::_1, cute::_1>;

using CollectiveEpilogue = typename cutlass::epilogue::collective::CollectiveBuilder<
    cutlass::arch::Sm100, cutlass::arch::OpClassTensorOp,
    TileShape, ClusterShape,
    cutlass::epilogue::collective::EpilogueTileAuto,
    Acc, Acc,
    ElemCD, cutlass::layout::RowMajor, 128 / cutlass::sizeof_bits<ElemCD>::value,
    ElemCD, cutlass::layout::RowMajor, 128 / cutlass::sizeof_bits<ElemCD>::value,
    cutlass::epilogue::collective::EpilogueScheduleAuto
  >::CollectiveOp;

using CollectiveMainloop = typename cutlass::gemm::collective::CollectiveBuilder<
    cutlass::arch::Sm100, cutlass::arch::OpClassTensorOp,
    ElemA, cutlass::layout::RowMajor, 128 / cutlass::sizeof_bits<ElemA>::value,
    ElemB, cutlass::layout::ColumnMajor, 128 / cutlass::sizeof_bits<ElemB>::value,
    Acc,
    TileShape, ClusterShape,
    cutlass::gemm::collective::StageCountAutoCarveout<static_cast<int>(sizeof(typename CollectiveEpilogue::SharedStorage))>,
    cutlass::gemm::collective::KernelScheduleAuto
  >::CollectiveOp;

using GemmKernel = cutlass::gemm::kernel::GemmUniversal<
    cute::Shape<int,int,int,int>,
    CollectiveMainloop,
    CollectiveEpilogue
>;
using Gemm = cutlass::gemm::device::GemmUniversalAdapter<GemmKernel>;

// Force the device kernel symbol into the cubin without needing a host main.
auto* _anchor = &cutlass::device_kernel<GemmKernel>;


// ===== COMPILED SASS (sm_100a) =====

	.target	sm_100a

	.elftype	@"ET_EXEC"


//--------------------- .note.nv.tkinfo           --------------------------
	.section	.note.nv.tkinfo,"",@"SHT_NOTE"
	.sectionflags	@"SHF_NOTE_NV_TKINFO"
	.tkinfo
        /*0018*/ 	.word	0x00000002
        /*0030*/ 	.string	""
        /*0030*/ 	.string	"ptxas"
        /*0030*/ 	.string	"Cuda compilation tools, release 13.0, V13.0.88"
        /*0030*/ 	.string	"Build cuda_13.0.r13.0/compiler.36424714_0"
        /*0030*/ 	.string	"-arch sm_100a -m 64 "



//--------------------- .note.nv.cuinfo           --------------------------
	.section	.note.nv.cuinfo,"",@"SHT_NOTE"
	.sectionflags	@"SHF_NOTE_NV_CUINFO"
        /*0018*/ 	.short	0x0002
        /*001a*/ 	.short	0x0064
        /*001c*/ 	.short	0x0082
	.zero		2


//--------------------- .nv.info                  --------------------------
	.section	.nv.info,"",@"SHT_CUDA_INFO"
	.align	4


	//----- nvinfo : EIATTR_REGCOUNT
	.align		4
        /*0000*/ 	.byte	0x04, 0x2f
        /*0002*/ 	.short	(.L_19 - .L_18)
	.align		4
.L_18:
        /*0004*/ 	.word	index@(_ZN7cutlass13device_kernelINS_4gemm6kernel13GemmUniversalIN4cute5tupleIJiiiiEEENS1_10collective13CollectiveMmaINS1_35MainloopSm100TmaUmmaWarpSpecializedILi6ELi2ELi4ENS5_IJNS4_1CILi1EEESB_SB_EEEEENS5_IJNSA_ILi64EEESE_NSA_ILi128EEEEEENS_6half_tENS5_IJlSB_lEEESH_SI_NS4_8TiledMMAINS4_8MMA_AtomIJNS4_20SM100_MMA_F16BF16_SSISH_SH_fLi64ELi64ELNS4_4UMMA5MajorE0ELSN_0ELNSM_7ScaleInE0ELSO_0EEEEEENS4_6LayoutISC_NS5_IJNSA_ILi0EEESS_SS_EEEEENS5_IJNS4_10UnderscoreESV_SV_EEEEENS4_13SM90_TMA_LOADENS4_14ComposedLayoutINS4_7SwizzleILi3ELi4ELi3EEENS4_18smem_ptr_flag_bitsILi16EEENSR_INS5_IJNSA_ILi8EEESE_EEENS5_IJSE_SB_EEEEEEEvNS4_8identityESY_S18_vS19_EENS_8epilogue10collective18CollectiveEpilogueINS1B_23Sm100TmaWarpSpecializedILi3ELi2ELi16ELb1ELb0EEEJSG_NS5_IJNSR_ISE_SB_EENSR_INSA_ILi32EEESB_EEEEESH_SI_SH_SI_NS1B_6fusion15FusionCallbacksIS1F_NS1K_17LinearCombinationISH_fSH_fLNS_15FloatRoundStyleE2EEESG_S1J_JEEENS4_5SM1004TMEM4LOAD26SM100_TMEM_LOAD_16dp256b4xESY_NSZ_INS10_ILi2ELi4ELi3EEES13_NSR_INS5_IJS14_S1H_EEENS5_IJS1H_SB_EEEEEEENS4_17SM75_U32x4_LDSM_NENS4_14SM90_TMA_STOREES1Y_NS4_17SM90_U32x4_STSM_NENS4_39AutoVectorizingCopyWithAssumedAlignmentILi128EEEEEEvvEEEEvNT_6ParamsE)
        /*0008*/ 	.word	0x0000004f


	//----- nvinfo : EIATTR_FRAME_SIZE
	.align		4
.L_19:
        /*000c*/ 	.byte	0x04, 0x11
        /*000e*/ 	.short	(.L_21 - .L_20)
	.align		4
.L_20:
        /*0010*/ 	.word	index@($__internal_2_$__cuda_sm10x_tcgen05_guardrail_trap_unallocated_columns_being_dealloced)
        /*0014*/ 	.word	0x00000000


	//----- nvinfo : EIATTR_FRAME_SIZE
	.align		4
.L_21:
        /*0018*/ 	.byte	0x04, 0x11
        /*001a*/ 	.short	(.L_23 - .L_22)
	.align		4
.L_22:
        /*001c*/ 	.word	index@($__internal_1_$__cuda_sm10x_tcgen05_guardrail_trap_phase_invalid_during_alloc)
        /*0020*/ 	.word	0x00000000


	//----- nvinfo : EIATTR_FRAME_SIZE
	.align		4
.L_23:
        /*0024*/ 	.byte	0x04, 0x11
        /*0026*/ 	.short	(.L_25 - .L_24)
	.align		4
.L_24:
        /*0028*/ 	.word	index@($__internal_0_$__cuda_sm10x_tcgen05_guardrail_trap_col_being_dealloced_not_returned_by_alloc)
        /*002c*/ 	.word	0x00000000


	//----- nvinfo : EIATTR_FRAME_SIZE
	.align		4
.L_25:
        /*0030*/ 	.byte	0x04, 0x11
        /*0032*/ 	.short	(.L_27 - .L_26)
	.align		4
.L_26:
        /*0034*/ 	.word	index@(_ZN7cutlass13device_kernelINS_4gemm6kernel13GemmUniversalIN4cute5tupleIJiiiiEEENS1_10collective13CollectiveMmaINS1_35MainloopSm100TmaUmmaWarpSpecializedILi6ELi2ELi4ENS5_IJNS4_1CILi1EEESB_SB_EEEEENS5_IJNSA_ILi64EEESE_NSA_ILi128EEEEEENS_6half_tENS5_IJlSB_lEEESH_SI_NS4_8TiledMMAINS4_8MMA_AtomIJNS4_20SM100_MMA_F16BF16_SSISH_SH_fLi64ELi64ELNS4_4UMMA5MajorE0ELSN_0ELNSM_7ScaleInE0ELSO_0EEEEEENS4_6LayoutISC_NS5_IJNSA_ILi0EEESS_SS_EEEEENS5_IJNS4_10UnderscoreESV_SV_EEEEENS4_13SM90_TMA_LOADENS4_14ComposedLayoutINS4_7SwizzleILi3ELi4ELi3EEENS4_18smem_ptr_flag_bitsILi16EEENSR_INS5_IJNSA_ILi8EEESE_EEENS5_IJSE_SB_EEEEEEEvNS4_8identityESY_S18_vS19_EENS_8epilogue10collective18CollectiveEpilogueINS1B_23Sm100TmaWarpSpecializedILi3ELi2ELi16ELb1ELb0EEEJSG_NS5_IJNSR_ISE_SB_EENSR_INSA_ILi32EEESB_EEEEESH_SI_SH_SI_NS1B_6fusion15FusionCallbacksIS1F_NS1K_17LinearCombinationISH_fSH_fLNS_15FloatRoundStyleE2EEESG_S1J_JEEENS4_5SM1004TMEM4LOAD26SM100_TMEM_LOAD_16dp256b4xESY_NSZ_INS10_ILi2ELi4ELi3EEES13_NSR_INS5_IJS14_S1H_EEENS5_IJS1H_SB_EEEEEEENS4_17SM75_U32x4_LDSM_NENS4_14SM90_TMA_STOREES1Y_NS4_17SM90_U32x4_STSM_NENS4_39AutoVectorizingCopyWithAssumedAlignmentILi128EEEEEEvvEEEEvNT_6ParamsE)
        /*0038*/ 	.word	0x00000000


	//----- nvinfo : EIATTR_MIN_STACK_SIZE
	.align		4
.L_27:
        /*003c*/ 	.byte	0x04, 0x12
        /*003e*/ 	.short	(.L_29 - .L_28)
	.align		4
.L_28:
        /*0040*/ 	.word	index@(_ZN7cutlass13device_kernelINS_4gemm6kernel13GemmUniversalIN4cute5tupleIJiiiiEEENS1_10collective13CollectiveMmaINS1_35MainloopSm100TmaUmmaWarpSpecializedILi6ELi2ELi4ENS5_IJNS4_1CILi1EEESB_SB_EEEEENS5_IJNSA_ILi64EEESE_NSA_ILi128EEEEEENS_6half_tENS5_IJlSB_lEEESH_SI_NS4_8TiledMMAINS4_8MMA_AtomIJNS4_20SM100_MMA_F16BF16_SSISH_SH_fLi64ELi64ELNS4_4UMMA5MajorE0ELSN_0ELNSM_7ScaleInE0ELSO_0EEEEEENS4_6LayoutISC_NS5_IJNSA_ILi0EEESS_SS_EEEEENS5_IJNS4_10UnderscoreESV_SV_EEEEENS4_13SM90_TMA_LOADENS4_14ComposedLayoutINS4_7SwizzleILi3ELi4ELi3EEENS4_18smem_ptr_flag_bitsILi16EEENSR_INS5_IJNSA_ILi8EEESE_EEENS5_IJSE_SB_EEEEEEEvNS4_8identityESY_S18_vS19_EENS_8epilogue10collective18CollectiveEpilogueINS1B_23Sm100TmaWarpSpecializedILi3ELi2ELi16ELb1ELb0EEEJSG_NS5_IJNSR_ISE_SB_EENSR_INSA_ILi32EEESB_EEEEESH_SI_SH_SI_NS1B_6fusion15FusionCallbacksIS1F_NS1K_17LinearCombinationISH_fSH_fLNS_15FloatRoundStyleE2EEESG_S1J_JEEENS4_5SM1004TMEM4LOAD26SM100_TMEM_LOAD_16dp256b4xESY_NSZ_INS10_ILi2ELi4ELi3EEES13_NSR_INS5_IJS14_S1H_EEENS5_IJS1H_SB_EEEEEEENS4_17SM75_U32x4_LDSM_NENS4_14SM90_TMA_STOREES1Y_NS4_17SM90_U32x4_STSM_NENS4_39AutoVectorizingCopyWithAssumedAlignmentILi128EEEEEEvvEEEEvNT_6ParamsE)
        /*0044*/ 	.word	0x00000000
.L_29:


//--------------------- .nv.compat                --------------------------
	.section	.nv.compat,"",@"SHT_CUDA_COMPAT_INFO"
	.align	4
        /*0000*/ 	.byte	0x02, 0x09, 0x01, 0x00, 0x02, 0x02, 0x02, 0x00, 0x02, 0x05, 0x05, 0x00, 0x03, 0x07, 0x01, 0x01
        /*0010*/ 	.byte	0x02, 0x03, 0x01, 0x00, 0x02, 0x06, 0x01, 0x00, 0x04, 0x0b, 0x08, 0x00, 0x09, 0x00, 0x00, 0x00
        /*0020*/ 	.byte	0x00, 0x00, 0x00, 0x00


//--------------------- .nv.info._ZN7cutlass13device_kernelINS_4gemm6kernel13GemmUniversalIN4cute5tupleIJiiiiEEENS1_10collective13CollectiveMmaINS1_35MainloopSm100TmaUmmaWarpSpecializedILi6ELi2ELi4ENS5_IJNS4_1CILi1EEESB_SB_EEEEENS5_IJNSA_ILi64EEESE_NSA_ILi128EEEEEENS_6half_tENS5_IJlSB_lEEESH_SI_NS4_8TiledMMAINS4_8MMA_AtomIJNS4_20SM100_MMA_F16BF16_SSISH_SH_fLi64ELi64ELNS4_4UMMA5MajorE0ELSN_0ELNSM_7ScaleInE0ELSO_0EEEEEENS4_6LayoutISC_NS5_IJNSA_ILi0EEESS_SS_EEEEENS5_IJNS4_10UnderscoreESV_SV_EEEEENS4_13SM90_TMA_LOADENS4_14ComposedLayoutINS4_7SwizzleILi3ELi4ELi3EEENS4_18smem_ptr_flag_bitsILi16EEENSR_INS5_IJNSA_ILi8EEESE_EEENS5_IJSE_SB_EEEEEEEvNS4_8identityESY_S18_vS19_EENS_8epilogue10collective18CollectiveEpilogueINS1B_23Sm100TmaWarpSpecializedILi3ELi2ELi16ELb1ELb0EEEJSG_NS5_IJNSR_ISE_SB_EENSR_INSA_ILi32EEESB_EEEEESH_SI_SH_SI_NS1B_6fusion15FusionCallbacksIS1F_NS1K_17LinearCombinationISH_fSH_fLNS_15FloatRoundStyleE2EEESG_S1J_JEEENS4_5SM1004TMEM4LOAD26SM100_TMEM_LOAD_16dp256b4xESY_NSZ_INS10_ILi2ELi4ELi3EEES13_NSR_INS5_IJS14_S1H_EEENS5_IJS1H_SB_EEEEEEENS4_17SM75_U32x4_LDSM_NENS4_14SM90_TMA_STOREES1Y_NS4_17SM90_U32x4_STSM_NENS4_39AutoVectorizingCopyWithAssumedAlignmentILi128EEEEEEvvEEEEvNT_6ParamsE --------------------------
	.section	.nv.info._ZN7cutlass13device_kernelINS_4gemm6kernel13GemmUniversalIN4cute5tupleIJiiiiEEENS1_10collective13CollectiveMmaINS1_35MainloopSm100TmaUmmaWarpSpecializedILi6ELi2ELi4ENS5_IJNS4_1CILi1EEESB_SB_EEEEENS5_IJNSA_ILi64EEESE_NSA_ILi128EEEEEENS_6half_tENS5_IJlSB_lEEESH_SI_NS4_8TiledMMAINS4_8MMA_AtomIJNS4_20SM100_MMA_F16BF16_SSISH_SH_fLi64ELi64ELNS4_4UMMA5MajorE0ELSN_0ELNSM_7ScaleInE0ELSO_0EEEEEENS4_6LayoutISC_NS5_IJNSA_ILi0EEESS_SS_EEEEENS5_IJNS4_10UnderscoreESV_SV_EEEEENS4_13SM90_TMA_LOADENS4_14ComposedLayoutINS4_7SwizzleILi3ELi4ELi3EEENS4_18smem_ptr_flag_bitsILi16EEENSR_INS5_IJNSA_ILi8EEESE_EEENS5_IJSE_SB_EEEEEEEvNS4_8identityESY_S18_vS19_EENS_8epilogue10collective18CollectiveEpilogueINS1B_23Sm100TmaWarpSpecializedILi3ELi2ELi16ELb1ELb0EEEJSG_NS5_IJNSR_ISE_SB_EENSR_INSA_ILi32EEESB_EEEEESH_SI_SH_SI_NS1B_6fusion15FusionCallbacksIS1F_NS1K_17LinearCombinationISH_fSH_fLNS_15FloatRoundStyleE2EEESG_S1J_JEEENS4_5SM1004TMEM4LOAD26SM100_TMEM_LOAD_16dp256b4xESY_NSZ_INS10_ILi2ELi4ELi3EEES13_NSR_INS5_IJS14_S1H_EEENS5_IJS1H_SB_EEEEEEENS4_17SM75_U32x4_LDSM_NENS4_14SM90_TMA_STOREES1Y_NS4_17SM90_U32x4_STSM_NENS4_39AutoVectorizingCopyWithAssumedAlignmentILi128EEEEEEvvEEEEvNT_6ParamsE,"",@"SHT_CUDA_INFO"
	.sectionflags	@""
	.align	4


	//----- nvinfo : EIATTR_CUDA_API_VERSION
	.align		4
        /*0000*/ 	.byte	0x04, 0x37
        /*0002*/ 	.short	(.L_31 - .L_30)
.L_30:
        /*0004*/ 	.word	0x00000082


	//----- nvinfo : EIATTR_KPARAM_INFO
	.align		4
.L_31:
        /*0008*/ 	.byte	0x04, 0x17
        /*000a*/ 	.short	(.L_33 - .L_32)
.L_32:
        /*000c*/ 	.word	0x00000000
        /*0010*/ 	.short	0x0000
        /*0012*/ 	.short	0x0000
        /*0014*/ 	.byte	0x00, 0xf0, 0x01, 0x20


	//----- nvinfo : EIATTR_AT_ENTRY_FRAGMENTS
	.align		4
.L_33:
        /*0018*/ 	.byte	0x04, 0x4f
        /*001a*/ 	.short	(.L_35 - .L_34)


	//   ....[0]....
.L_34:
        /*001c*/ 	.word	0x00000006


	//----- nvinfo : EIATTR_RESERVED_SMEM_USED
	.align		4
.L_35:
        /*0020*/ 	.byte	0x01, 0x41
	.zero		2


	//----- nvinfo : EIATTR_SPARSE_MMA_MASK
	.align		4
        /*0024*/ 	.byte	0x03, 0x50
        /*0026*/ 	.short	0x0000


	//----- nvinfo : EIATTR_TCGEN05_1CTA_USED
	.align		4
        /*0028*/ 	.byte	0x01, 0x51
	.zero		2


	//----- nvinfo : EIATTR_MAXREG_COUNT
	.align		4
        /*002c*/ 	.byte	0x03, 0x1b
        /*002e*/ 	.short	0x00ff


	//----- nvinfo : EIATTR_NUM_BARRIERS
	.align		4
        /*0030*/ 	.byte	0x02, 0x4c
        /*0032*/ 	.byte	0x07
	.zero		1


	//----- nvinfo : EIATTR_EXTERNS
	.align		4
        /*0034*/ 	.byte	0x04, 0x0f
        /*0036*/ 	.short	(.L_37 - .L_36)


	//   ....[0]....
	.align		4
.L_36:
        /*0038*/ 	.word	index@(__assertfail)


	//----- nvinfo : EIATTR_MERCURY_ISA_VERSION
	.align		4
.L_37:
        /*003c*/ 	.byte	0x03, 0x5f
        /*003e*/ 	.short	0x0101


	//----- nvinfo : EIATTR_INT_WARP_WIDE_INSTR_OFFSETS
	.align		4
        /*0040*/ 	.byte	0x04, 0x31
        /*0042*/ 	.short	(.L_39 - .L_38)


	//   ....[0]....
.L_38:
        /*0044*/ 	.word	0x00001f40


	//   ....[1]....
        /*0048*/ 	.word	0x00003cc0


	//   ....[2]....
        /*004c*/ 	.word	0x00003cf0


	//   ....[3]....
        /*0050*/ 	.word	0x00003d40


	//   ....[4]....
        /*0054*/ 	.word	0x00004620


	//   ....[5]....
        /*0058*/ 	.word	0x00004640


	//   ....[6]....
        /*005c*/ 	.word	0x00004910


	//   ....[7]....
        /*0060*/ 	.word	0x00004a40


	//----- nvinfo : EIATTR_COOP_GROUP_MASK_REGIDS
	.align		4
.L_39:
        /*0064*/ 	.byte	0x04, 0x29
        /*0066*/ 	.short	(.L_41 - .L_40)


	//   ....[0]....
.L_40:
        /*0068*/ 	.word	0xffffffff


	//   ....[1]....
        /*006c*/ 	.word	0xffffffff


	//   ....[2]....
        /*0070*/ 	.word	0xffffffff


	//   ....[3]....
        /*0074*/ 	.word	0xffffffff


	//   ....[4]....
        /*0078*/ 	.word	0xffffffff


	//   ....[5]....
        /*007c*/ 	.word	0xffffffff


	//   ....[6]....
        /*0080*/ 	.word	0xffffffff


	//   ....[7]....
        /*0084*/ 	.word	0xffffffff


	//   ....[8]....
        /*0088*/ 	.word	0xffffffff


	//   ....[9]....
        /*008c*/ 	.word	0xffffffff


	//   ....[10]....
        /*0090*/ 	.word	0xffffffff


	//   ....[11]....
        /*0094*/ 	.word	0xffffffff


	//   ....[12]....
        /*0098*/ 	.word	0xffffffff


	//----- nvinfo : EIATTR_COOP_GROUP_INSTR_OFFSETS
	.align		4
.L_41:
        /*009c*/ 	.byte	0x04, 0x28
        /*009e*/ 	.short	(.L_43 - .L_42)


	//   ....[0]....
.L_42:
        /*00a0*/ 	.word	0x00000090


	//   ....[1]....
        /*00a4*/ 	.word	0x000004d0


	//   ....[2]....
        /*00a8*/ 	.word	0x00000680


	//   ....[3]....
        /*00ac*/ 	.word	0x00000800


	//   ....[4]....
        /*00b0*/ 	.word	0x00000900


	//   ....[5]....
        /*00b4*/ 	.word	0x00000a70


	//   ....[6]....
        /*00b8*/ 	.word	0x00000c10


	//   ....[7]....
        /*00bc*/ 	.word	0x00001e20


	//   ....[8]....
        /*00c0*/ 	.word	0x00002d20


	//   ....[9]....
        /*00c4*/ 	.word	0x00002f30


	//   ....[10]....
        /*00c8*/ 	.word	0x00002f60


	//   ....[11]....
        /*00cc*/ 	.word	0x00003bb0


	//   ....[12]....
        /*00d0*/ 	.word	0x00003de0


	//----- nvinfo : EIATTR_VRC_CTA_INIT_COUNT
	.align		4
.L_43:
        /*00d4*/ 	.byte	0x02, 0x4a
        /*00d6*/ 	.byte	0x80
	.zero		1


	//----- nvinfo : EIATTR_SYSCALL_OFFSETS
	.align		4
        /*00d8*/ 	.byte	0x04, 0x46
        /*00da*/ 	.short	(.L_45 - .L_44)


	//   ....[0]....
.L_44:
        /*00dc*/ 	.word	0x00005620


	//   ....[1]....
        /*00e0*/ 	.word	0x00005710


	//   ....[2]....
        /*00e4*/ 	.word	0x00005ef0


	//   ....[3]....
        /*00e8*/ 	.word	0x00006830


	//----- nvinfo : EIATTR_MBARRIER_INSTR_OFFSETS
	.align		4
.L_45:
        /*00ec*/ 	.byte	0x04, 0x39
        /*00ee*/ 	.short	(.L_47 - .L_46)


	//   ....[0]....
.L_46:
        /*00f0*/ 	.word	0x000005b0
        /*00f4*/ 	.word	0x000000ff
        /*00f8*/ 	.word	0x00000000
        /*00fc*/ 	.short	0x0100
        /*00fe*/ 	.byte	0x05
	.zero		1


	//   ....[1]....
        /*0100*/ 	.word	0x000005c0
        /*0104*/ 	.word	0x000000ff
        /*0108*/ 	.word	0x00000030
        /*010c*/ 	.short	0x0100
        /*010e*/ 	.byte	0x05
	.zero		1


	//   ....[2]....
        /*0110*/ 	.word	0x000005d0
        /*0114*/ 	.word	0x000000ff
        /*0118*/ 	.word	0x00000008
        /*011c*/ 	.short	0x0100
        /*011e*/ 	.byte	0x05
	.zero		1


	//   ....[3]....
        /*0120*/ 	.word	0x000005e0
        /*0124*/ 	.word	0x000000ff
        /*0128*/ 	.word	0x00000038
        /*012c*/ 	.short	0x0100
        /*012e*/ 	.byte	0x05
	.zero		1


	//   ....[4]....
        /*0130*/ 	.word	0x000005f0
        /*0134*/ 	.word	0x000000ff
        /*0138*/ 	.word	0x00000010
        /*013c*/ 	.short	0x0100
        /*013e*/ 	.byte	0x05
	.zero		1


	//   ....[5]....
        /*0140*/ 	.word	0x00000600
        /*0144*/ 	.word	0x000000ff
        /*0148*/ 	.word	0x00000040
        /*014c*/ 	.short	0x0100
        /*014e*/ 	.byte	0x05
	.zero		1


	//   ....[6]....
        /*0150*/ 	.word	0x00000610
        /*0154*/ 	.word	0x000000ff
        /*0158*/ 	.word	0x00000018
        /*015c*/ 	.short	0x0100
        /*015e*/ 	.byte	0x05
	.zero		1


	//   ....[7]....
        /*0160*/ 	.word	0x00000620
        /*0164*/ 	.word	0x000000ff
        /*0168*/ 	.word	0x00000048
        /*016c*/ 	.short	0x0100
        /*016e*/ 	.byte	0x05
	.zero		1


	//   ....[8]....
        /*0170*/ 	.word	0x00000630
        /*0174*/ 	.word	0x000000ff
        /*0178*/ 	.word	0x00000020
        /*017c*/ 	.short	0x0100
        /*017e*/ 	.byte	0x05
	.zero		1


	//   ....[9]....
        /*0180*/ 	.word	0x00000640
        /*0184*/ 	.word	0x000000ff
        /*0188*/ 	.word	0x00000050
        /*018c*/ 	.short	0x0100
        /*018e*/ 	.byte	0x05
	.zero		1


	//   ....[10]....
        /*0190*/ 	.word	0x00000650
        /*0194*/ 	.word	0x000000ff
        /*0198*/ 	.word	0x00000028
        /*019c*/ 	.short	0x0100
        /*019e*/ 	.byte	0x05
	.zero		1


	//   ....[11]....
        /*01a0*/ 	.word	0x00000660
        /*01a4*/ 	.word	0x000000ff
        /*01a8*/ 	.word	0x00000058
        /*01ac*/ 	.short	0x0100
        /*01ae*/ 	.byte	0x05
	.zero		1


	//   ....[12]....
        /*01b0*/ 	.word	0x00000790
        /*01b4*/ 	.word	0x000000ff
        /*01b8*/ 	.word	0x00000060
        /*01bc*/ 	.short	0x0100
        /*01be*/ 	.byte	0x07
	.zero		1


	//   ....[13]....
        /*01c0*/ 	.word	0x000007a0
        /*01c4*/ 	.word	0x000000ff
        /*01c8*/ 	.word	0x00000078
        /*01cc*/ 	.short	0x0100
        /*01ce*/ 	.byte	0x07
	.zero		1


	//   ....[14]....
        /*01d0*/ 	.word	0x000007b0
        /*01d4*/ 	.word	0x000000ff
        /*01d8*/ 	.word	0x00000068
        /*01dc*/ 	.short	0x0100
        /*01de*/ 	.byte	0x07
	.zero		1


	//   ....[15]....
        /*01e0*/ 	.word	0x000007c0
        /*01e4*/ 	.word	0x000000ff
        /*01e8*/ 	.word	0x00000080
        /*01ec*/ 	.short	0x0100
        /*01ee*/ 	.byte	0x07
	.zero		1


	//   ....[16]....
        /*01f0*/ 	.word	0x000007d0
        /*01f4*/ 	.word	0x000000ff
        /*01f8*/ 	.word	0x00000070
        /*01fc*/ 	.short	0x0100
        /*01fe*/ 	.byte	0x07
	.zero		1


	//   ....[17]....
        /*0200*/ 	.word	0x000007e0
        /*0204*/ 	.word	0x000000ff
        /*0208*/ 	.word	0x00000088
        /*020c*/ 	.short	0x0100
        /*020e*/ 	.byte	0x07
	.zero		1


	//   ....[18]....
        /*0210*/ 	.word	0x000008d0
        /*0214*/ 	.word	0x000000ff
        /*0218*/ 	.word	0x00000090
        /*021c*/ 	.short	0x0100
        /*021e*/ 	.byte	0x05
	.zero		1


	//   ....[19]....
        /*0220*/ 	.word	0x000008e0
        /*0224*/ 	.word	0x000000ff
        /*0228*/ 	.word	0x00000098
        /*022c*/ 	.short	0x0100
        /*022e*/ 	.byte	0x05
	.zero		1


	//   ....[20]....
        /*0230*/ 	.word	0x00000a20
        /*0234*/ 	.word	0x000000ff
        /*0238*/ 	.word	0x000000a0
        /*023c*/ 	.short	0x0100
        /*023e*/ 	.byte	0x05
	.zero		1


	//   ....[21]....
        /*0240*/ 	.word	0x00000a30
        /*0244*/ 	.word	0x000000ff
        /*0248*/ 	.word	0x000000b0
        /*024c*/ 	.short	0x0100
        /*024e*/ 	.byte	0x05
	.zero		1


	//   ....[22]....
        /*0250*/ 	.word	0x00000a40
        /*0254*/ 	.word	0x000000ff
        /*0258*/ 	.word	0x000000a8
        /*025c*/ 	.short	0x0100
        /*025e*/ 	.byte	0x05
	.zero		1


	//   ....[23]....
        /*0260*/ 	.word	0x00000a50
        /*0264*/ 	.word	0x000000ff
        /*0268*/ 	.word	0x000000b8
        /*026c*/ 	.short	0x0100
        /*026e*/ 	.byte	0x05
	.zero		1


	//   ....[24]....
        /*0270*/ 	.word	0x00000b80
        /*0274*/ 	.word	0x000000ff
        /*0278*/ 	.word	0x000000c0
        /*027c*/ 	.short	0x0100
        /*027e*/ 	.byte	0x07
	.zero		1


	//   ....[25]....
        /*0280*/ 	.word	0x00000b90
        /*0284*/ 	.word	0x000000ff
        /*0288*/ 	.word	0x000000e0
        /*028c*/ 	.short	0x0100
        /*028e*/ 	.byte	0x07
	.zero		1


	//   ....[26]....
        /*0290*/ 	.word	0x00000ba0
        /*0294*/ 	.word	0x000000ff
        /*0298*/ 	.word	0x000000c8
        /*029c*/ 	.short	0x0100
        /*029e*/ 	.byte	0x07
	.zero		1


	//   ....[27]....
        /*02a0*/ 	.word	0x00000bb0
        /*02a4*/ 	.word	0x000000ff
        /*02a8*/ 	.word	0x000000e8
        /*02ac*/ 	.short	0x0100
        /*02ae*/ 	.byte	0x07
	.zero		1


	//   ....[28]....
        /*02b0*/ 	.word	0x00000bc0
        /*02b4*/ 	.word	0x000000ff
        /*02b8*/ 	.word	0x000000d0
        /*02bc*/ 	.short	0x0100
        /*02be*/ 	.byte	0x07
	.zero		1


	//   ....[29]....
        /*02c0*/ 	.word	0x00000bd0
        /*02c4*/ 	.word	0x000000ff
        /*02c8*/ 	.word	0x000000f0
        /*02cc*/ 	.short	0x0100
        /*02ce*/ 	.byte	0x07
	.zero		1


	//   ....[30]....
        /*02d0*/ 	.word	0x00000be0
        /*02d4*/ 	.word	0x000000ff
        /*02d8*/ 	.word	0x000000d8
        /*02dc*/ 	.short	0x0100
        /*02de*/ 	.byte	0x07
	.zero		1


	//   ....[31]....
        /*02e0*/ 	.word	0x00000bf0
        /*02e4*/ 	.word	0x000000ff
        /*02e8*/ 	.word	0x000000f8
        /*02ec*/ 	.short	0x0100
        /*02ee*/ 	.byte	0x07
	.zero		1


	//   ....[32]....
        /*02f0*/ 	.word	0x00000ce0
        /*02f4*/ 	.word	0x000000ff
        /*02f8*/ 	.word	0x00000100
        /*02fc*/ 	.short	0x0100
        /*02fe*/ 	.byte	0x05
	.zero		1


	//   ....[33]....
        /*0300*/ 	.word	0x00000cf0
        /*0304*/ 	.word	0x000000ff
        /*0308*/ 	.word	0x00000110
        /*030c*/ 	.short	0x0100
        /*030e*/ 	.byte	0x05
	.zero		1


	//   ....[34]....
        /*0310*/ 	.word	0x00000d00
        /*0314*/ 	.word	0x000000ff
        /*0318*/ 	.word	0x00000108
        /*031c*/ 	.short	0x0100
        /*031e*/ 	.byte	0x05
	.zero		1


	//   ....[35]....
        /*0320*/ 	.word	0x00000d10
        /*0324*/ 	.word	0x000000ff
        /*0328*/ 	.word	0x00000118
        /*032c*/ 	.short	0x0100
        /*032e*/ 	.byte	0x05
	.zero		1


	//   ....[36]....
        /*0330*/ 	.word	0x000015e0
        /*0334*/ 	.word	0x00000002
        /*0338*/ 	.word	0x00000110
        /*033c*/ 	.short	0x010a
        /*033e*/ 	.byte	0xff
	.zero		1


	//   ....[37]....
        /*0340*/ 	.word	0x00001610
        /*0344*/ 	.word	0x00000002
        /*0348*/ 	.word	0x00000100
        /*034c*/ 	.short	0x0101
        /*034e*/ 	.byte	0xff
	.zero		1


	//   ....[38]....
        /*0350*/ 	.word	0x000016e0
        /*0354*/ 	.word	0x000000ff
        /*0358*/ 	.word	0x00000030
        /*035c*/ 	.short	0x010a
        /*035e*/ 	.byte	0x08
	.zero		1


	//   ....[39]....
        /*0360*/ 	.word	0x00001780
        /*0364*/ 	.word	0x000000ff
        /*0368*/ 	.word	0x00000030
        /*036c*/ 	.short	0x010a
        /*036e*/ 	.byte	0x21
	.zero		1


	//   ....[40]....
        /*0370*/ 	.word	0x000018d0
        /*0374*/ 	.word	0x000000ff
        /*0378*/ 	.word	0x00000030
        /*037c*/ 	.short	0x010a
        /*037e*/ 	.byte	0x08
	.zero		1


	//   ....[41]....
        /*0380*/ 	.word	0x00001a90
        /*0384*/ 	.word	0x000000ff
        /*0388*/ 	.word	0x00000098
        /*038c*/ 	.short	0x0101
        /*038e*/ 	.byte	0x04
	.zero		1


	//   ....[42]....
        /*0390*/ 	.word	0x00001ab0
        /*0394*/ 	.word	0x000000ff
        /*0398*/ 	.word	0x00000030
        /*039c*/ 	.short	0x010a
        /*039e*/ 	.byte	0x08
	.zero		1


	//   ....[43]....
        /*03a0*/ 	.word	0x00001b30
        /*03a4*/ 	.word	0x000000ff
        /*03a8*/ 	.word	0x00000030
        /*03ac*/ 	.short	0x010a
        /*03ae*/ 	.byte	0x21
	.zero		1


	//   ....[44]....
        /*03b0*/ 	.word	0x00001c80
        /*03b4*/ 	.word	0x000000ff
        /*03b8*/ 	.word	0x00000030
        /*03bc*/ 	.short	0x010a
        /*03be*/ 	.byte	0x08
	.zero		1


	//   ....[45]....
        /*03c0*/ 	.word	0x00001e50
        /*03c4*/ 	.word	0x00000002
        /*03c8*/ 	.word	0x000000a0
        /*03cc*/ 	.short	0x010a
        /*03ce*/ 	.byte	0xff
	.zero		1


	//   ....[46]....
        /*03d0*/ 	.word	0x00001f10
        /*03d4*/ 	.word	0x00000002
        /*03d8*/ 	.word	0x00000000
        /*03dc*/ 	.short	0x0101
        /*03de*/ 	.byte	0xff
	.zero		1


	//   ....[47]....
        /*03e0*/ 	.word	0x00002470
        /*03e4*/ 	.word	0x000000ff
        /*03e8*/ 	.word	0x00000000
        /*03ec*/ 	.short	0x010a
        /*03ee*/ 	.byte	0x05
	.zero		1


	//   ....[48]....
        /*03f0*/ 	.word	0x00002500
        /*03f4*/ 	.word	0x000000ff
        /*03f8*/ 	.word	0x00000000
        /*03fc*/ 	.short	0x010a
        /*03fe*/ 	.byte	0x05
	.zero		1


	//   ....[49]....
        /*0400*/ 	.word	0x00002590
        /*0404*/ 	.word	0x000000ff
        /*0408*/ 	.word	0x00000000
        /*040c*/ 	.short	0x010a
        /*040e*/ 	.byte	0x05
	.zero		1


	//   ....[50]....
        /*0410*/ 	.word	0x00002620
        /*0414*/ 	.word	0x000000ff
        /*0418*/ 	.word	0x00000000
        /*041c*/ 	.short	0x010a
        /*041e*/ 	.byte	0x05
	.zero		1


	//   ....[51]....
        /*0420*/ 	.word	0x000026b0
        /*0424*/ 	.word	0x000000ff
        /*0428*/ 	.word	0x00000000
        /*042c*/ 	.short	0x010a
        /*042e*/ 	.byte	0x05
	.zero		1


	//   ....[52]....
        /*0430*/ 	.word	0x00002750
        /*0434*/ 	.word	0x00000000
        /*0438*/ 	.word	0x00000000
        /*043c*/ 	.short	0x010a
        /*043e*/ 	.byte	0xff
	.zero		1


	//   ....[53]....
        /*0440*/ 	.word	0x00002870
        /*0444*/ 	.word	0x00000000
        /*0448*/ 	.word	0x00000100
        /*044c*/ 	.short	0x010a
        /*044e*/ 	.byte	0xff
	.zero		1


	//   ....[54]....
        /*0450*/ 	.word	0x000028e0
        /*0454*/ 	.word	0x00000000
        /*0458*/ 	.word	0x00000000
        /*045c*/ 	.short	0x0101
        /*045e*/ 	.byte	0xff
	.zero		1


	//   ....[55]....
        /*0460*/ 	.word	0x00002900
        /*0464*/ 	.word	0x000000ff
        /*0468*/ 	.word	0x000000b0
        /*046c*/ 	.short	0x010a
        /*046e*/ 	.byte	0x05
	.zero		1


	//   ....[56]....
        /*0470*/ 	.word	0x00002a20
        /*0474*/ 	.word	0x00000000
        /*0478*/ 	.word	0x000000a0
        /*047c*/ 	.short	0x010a
        /*047e*/ 	.byte	0xff
	.zero		1


	//   ....[57]....
        /*0480*/ 	.word	0x00002b20
        /*0484*/ 	.word	0x00000000
        /*0488*/ 	.word	0x00000000
        /*048c*/ 	.short	0x0101
        /*048e*/ 	.byte	0xff
	.zero		1


	//   ....[58]....
        /*0490*/ 	.word	0x00002bb0
        /*0494*/ 	.word	0x000000ff
        /*0498*/ 	.word	0x000000b0
        /*049c*/ 	.short	0x0106
        /*049e*/ 	.byte	0x05
	.zero		1


	//   ....[59]....
        /*04a0*/ 	.word	0x00002bd0
        /*04a4*/ 	.word	0x000000ff
        /*04a8*/ 	.word	0x000000b0
        /*04ac*/ 	.short	0x010a
        /*04ae*/ 	.byte	0x05
	.zero		1


	//   ....[60]....
        /*04b0*/ 	.word	0x00002c60
        /*04b4*/ 	.word	0x000000ff
        /*04b8*/ 	.word	0x000000b0
        /*04bc*/ 	.short	0x0106
        /*04be*/ 	.byte	0x04
	.zero		1


	//   ....[61]....
        /*04c0*/ 	.word	0x00002ca0
        /*04c4*/ 	.word	0x00000000
        /*04c8*/ 	.word	0x000000b0
        /*04cc*/ 	.short	0x010a
        /*04ce*/ 	.byte	0xff
	.zero		1


	//   ....[62]....
        /*04d0*/ 	.word	0x00003260
        /*04d4*/ 	.word	0x00000000
        /*04d8*/ 	.word	0x000000a0
        /*04dc*/ 	.short	0x010a
        /*04de*/ 	.byte	0xff
	.zero		1


	//   ....[63]....
        /*04e0*/ 	.word	0x00003370
        /*04e4*/ 	.word	0x00000003
        /*04e8*/ 	.word	0x00000000
        /*04ec*/ 	.short	0x0101
        /*04ee*/ 	.byte	0xff
	.zero		1


	//   ....[64]....
        /*04f0*/ 	.word	0x00003380
        /*04f4*/ 	.word	0x000000ff
        /*04f8*/ 	.word	0x00000000
        /*04fc*/ 	.short	0x010a
        /*04fe*/ 	.byte	0x07
	.zero		1


	//   ....[65]....
        /*0500*/ 	.word	0x00003400
        /*0504*/ 	.word	0x000000ff
        /*0508*/ 	.word	0x000000e0
        /*050c*/ 	.short	0x010a
        /*050e*/ 	.byte	0x06
	.zero		1


	//   ....[66]....
        /*0510*/ 	.word	0x000034d0
        /*0514*/ 	.word	0x000000ff
        /*0518*/ 	.word	0x00000000
        /*051c*/ 	.short	0x010a
        /*051e*/ 	.byte	0x0b
	.zero		1


	//   ....[67]....
        /*0520*/ 	.word	0x00003600
        /*0524*/ 	.word	0x000000ff
        /*0528*/ 	.word	0x00000000
        /*052c*/ 	.short	0x010a
        /*052e*/ 	.byte	0x22
	.zero		1


	//   ....[68]....
        /*0530*/ 	.word	0x000039e0
        /*0534*/ 	.word	0x000000ff
        /*0538*/ 	.word	0x00000000
        /*053c*/ 	.short	0x010a
        /*053e*/ 	.byte	0x06
	.zero		1


	//   ....[69]....
        /*0540*/ 	.word	0x00003a70
        /*0544*/ 	.word	0x000000ff
        /*0548*/ 	.word	0x00000000
        /*054c*/ 	.short	0x010a
        /*054e*/ 	.byte	0x06
	.zero		1


	//   ....[70]....
        /*0550*/ 	.word	0x00003b00
        /*0554*/ 	.word	0x000000ff
        /*0558*/ 	.word	0x00000000
        /*055c*/ 	.short	0x010a
        /*055e*/ 	.byte	0x06
	.zero		1


	//   ....[71]....
        /*0560*/ 	.word	0x00003b90
        /*0564*/ 	.word	0x000000ff
        /*0568*/ 	.word	0x00000000
        /*056c*/ 	.short	0x010a
        /*056e*/ 	.byte	0x07
	.zero		1


	//   ....[72]....
        /*0570*/ 	.word	0x00003fc0
        /*0574*/ 	.word	0x00000000
        /*0578*/ 	.word	0x000000a0
        /*057c*/ 	.short	0x010a
        /*057e*/ 	.byte	0xff
	.zero		1


	//   ....[73]....
        /*0580*/ 	.word	0x00004080
        /*0584*/ 	.word	0x00000000
        /*0588*/ 	.word	0x00000000
        /*058c*/ 	.short	0x0101
        /*058e*/ 	.byte	0xff
	.zero		1


	//   ....[74]....
        /*0590*/ 	.word	0x000043a0
        /*0594*/ 	.word	0x000000ff
        /*0598*/ 	.word	0x00000098
        /*059c*/ 	.short	0x010a
        /*059e*/ 	.byte	0x07
	.zero		1


	//   ....[75]....
        /*05a0*/ 	.word	0x000045c0
        /*05a4*/ 	.word	0x000000ff
        /*05a8*/ 	.word	0x00000078
        /*05ac*/ 	.short	0x010a
        /*05ae*/ 	.byte	0x0f
	.zero		1


	//   ....[76]....
        /*05b0*/ 	.word	0x000047c0
        /*05b4*/ 	.word	0x000000ff
        /*05b8*/ 	.word	0x00000060
        /*05bc*/ 	.short	0x010b
        /*05be*/ 	.byte	0x0f
	.zero		1


	//   ....[77]....
        /*05c0*/ 	.word	0x00004810
        /*05c4*/ 	.word	0x000000ff
        /*05c8*/ 	.word	0x00000000
        /*05cc*/ 	.short	0x0101
        /*05ce*/ 	.byte	0x10
	.zero		1


	//   ....[78]....
        /*05d0*/ 	.word	0x00004850
        /*05d4*/ 	.word	0x000000ff
        /*05d8*/ 	.word	0x00000078
        /*05dc*/ 	.short	0x010a
        /*05de*/ 	.byte	0x0d
	.zero		1


	//   ....[79]....
        /*05e0*/ 	.word	0x00004a90
        /*05e4*/ 	.word	0x000000ff
        /*05e8*/ 	.word	0x00000060
        /*05ec*/ 	.short	0x010b
        /*05ee*/ 	.byte	0x0d
	.zero		1


	//   ....[80]....
        /*05f0*/ 	.word	0x00004b00
        /*05f4*/ 	.word	0x000000ff
        /*05f8*/ 	.word	0x00000000
        /*05fc*/ 	.short	0x0101
        /*05fe*/ 	.byte	0x0f
	.zero		1


	//   ....[81]....
        /*0600*/ 	.word	0x00004b50
        /*0604*/ 	.word	0x000000ff
        /*0608*/ 	.word	0x00000000
        /*060c*/ 	.short	0x010a
        /*060e*/ 	.byte	0x04
	.zero		1


	//   ....[82]....
        /*0610*/ 	.word	0x00004be0
        /*0614*/ 	.word	0x000000ff
        /*0618*/ 	.word	0x00000000
        /*061c*/ 	.short	0x010a
        /*061e*/ 	.byte	0x04
	.zero		1


	//   ....[83]....
        /*0620*/ 	.word	0x00004c80
        /*0624*/ 	.word	0x00000000
        /*0628*/ 	.word	0x00000000
        /*062c*/ 	.short	0x010a
        /*062e*/ 	.byte	0xff
	.zero		1


	//   ....[84]....
        /*0630*/ 	.word	0x00004ff0
        /*0634*/ 	.word	0x00000000
        /*0638*/ 	.word	0x000000a0
        /*063c*/ 	.short	0x010a
        /*063e*/ 	.byte	0xff
	.zero		1


	//   ....[85]....
        /*0640*/ 	.word	0x00005100
        /*0644*/ 	.word	0x00000000
        /*0648*/ 	.word	0x00000000
        /*064c*/ 	.short	0x0101
        /*064e*/ 	.byte	0xff
	.zero		1


	//   ....[86]....
        /*0650*/ 	.word	0x00005b10
        /*0654*/ 	.word	0x00000002
        /*0658*/ 	.word	0x00000060
        /*065c*/ 	.short	0x010a
        /*065e*/ 	.byte	0xff
	.zero		1


	//   ....[87]....
        /*0660*/ 	.word	0x00005b50
        /*0664*/ 	.word	0x0000002c
        /*0668*/ 	.word	0x000000c0
        /*066c*/ 	.short	0x010a
        /*066e*/ 	.byte	0xff
	.zero		1


	//   ....[88]....
        /*0670*/ 	.word	0x00005c40
        /*0674*/ 	.word	0x00000002
        /*0678*/ 	.word	0x00000060
        /*067c*/ 	.short	0x010a
        /*067e*/ 	.byte	0xff
	.zero		1


	//   ....[89]....
        /*0680*/ 	.word	0x00005dd0
        /*0684*/ 	.word	0x0000002c
        /*0688*/ 	.word	0x000000c0
        /*068c*/ 	.short	0x010a
        /*068e*/ 	.byte	0xff
	.zero		1


	//   ....[90]....
        /*0690*/ 	.word	0x00006590
        /*0694*/ 	.word	0x00000000
        /*0698*/ 	.word	0x00000000
        /*069c*/ 	.short	0x0101
        /*069e*/ 	.byte	0xff
	.zero		1


	//   ....[91]....
        /*06a0*/ 	.word	0x000065a0
        /*06a4*/ 	.word	0x00000002
        /*06a8*/ 	.word	0x00000060
        /*06ac*/ 	.short	0x010a
        /*06ae*/ 	.byte	0xff
	.zero		1


	//   ....[92]....
        /*06b0*/ 	.word	0x00006660
        /*06b4*/ 	.word	0x00000002
        /*06b8*/ 	.word	0x00000060
        /*06bc*/ 	.short	0x010a
        /*06be*/ 	.byte	0xff
	.zero		1


	//   ....[93]....
        /*06c0*/ 	.word	0x00006990
        /*06c4*/ 	.word	0x000000ff
        /*06c8*/ 	.word	0x00000000
        /*06cc*/ 	.short	0x0101
        /*06ce*/ 	.byte	0x05
	.zero		1


	//   ....[94]....
        /*06d0*/ 	.word	0x00006f50
        /*06d4*/ 	.word	0x00000000
        /*06d8*/ 	.word	0x00000000
        /*06dc*/ 	.short	0x0101
        /*06de*/ 	.byte	0xff
	.zero		1


	//   ....[95]....
        /*06e0*/ 	.word	0x000071c0
        /*06e4*/ 	.word	0x000000ff
        /*06e8*/ 	.word	0x00000000
        /*06ec*/ 	.short	0x0101
        /*06ee*/ 	.byte	0x04
	.zero		1


	//   ....[96]....
        /*06f0*/ 	.word	0x000071e0
        /*06f4*/ 	.word	0x00000002
        /*06f8*/ 	.word	0x00000110
        /*06fc*/ 	.short	0x010a
        /*06fe*/ 	.byte	0xff
	.zero		1


	//   ....[97]....
        /*0700*/ 	.word	0x00007240
        /*0704*/ 	.word	0x00000002
        /*0708*/ 	.word	0x00000030
        /*070c*/ 	.short	0x010a
        /*070e*/ 	.byte	0xff
	.zero		1


	//   ....[98]....
        /*0710*/ 	.word	0x000072a0
        /*0714*/ 	.word	0x00000002
        /*0718*/ 	.word	0x00000030
        /*071c*/ 	.short	0x010a
        /*071e*/ 	.byte	0xff
	.zero		1


	//   ....[99]....
        /*0720*/ 	.word	0x000072f0
        /*0724*/ 	.word	0x00000002
        /*0728*/ 	.word	0x000000a0
        /*072c*/ 	.short	0x010a
        /*072e*/ 	.byte	0xff
	.zero		1


	//   ....[100]....
        /*0730*/ 	.word	0x00007350
        /*0734*/ 	.word	0x00000000
        /*0738*/ 	.word	0x00000000
        /*073c*/ 	.short	0x010a
        /*073e*/ 	.byte	0xff
	.zero		1


	//   ....[101]....
        /*0740*/ 	.word	0x000073b0
        /*0744*/ 	.word	0x00000000
        /*0748*/ 	.word	0x00000000
        /*074c*/ 	.short	0x010a
        /*074e*/ 	.byte	0xff
	.zero		1


	//   ....[102]....
        /*0750*/ 	.word	0x00007410
        /*0754*/ 	.word	0x00000000
        /*0758*/ 	.word	0x00000000
        /*075c*/ 	.short	0x010a
        /*075e*/ 	.byte	0xff
	.zero		1


	//   ....[103]....
        /*0760*/ 	.word	0x00007470
        /*0764*/ 	.word	0x00000000
        /*0768*/ 	.word	0x00000000
        /*076c*/ 	.short	0x010a
        /*076e*/ 	.byte	0xff
	.zero		1


	//   ....[104]....
        /*0770*/ 	.word	0x000074d0
        /*0774*/ 	.word	0x00000000
        /*0778*/ 	.word	0x00000000
        /*077c*/ 	.short	0x010a
        /*077e*/ 	.byte	0xff
	.zero		1


	//   ....[105]....
        /*0780*/ 	.word	0x00007520
        /*0784*/ 	.word	0x00000000
        /*0788*/ 	.word	0x00000100
        /*078c*/ 	.short	0x010a
        /*078e*/ 	.byte	0xff
	.zero		1


	//   ....[106]....
        /*0790*/ 	.word	0x00007580
        /*0794*/ 	.word	0x00000000
        /*0798*/ 	.word	0x000000b0
        /*079c*/ 	.short	0x010a
        /*079e*/ 	.byte	0xff
	.zero		1


	//   ....[107]....
        /*07a0*/ 	.word	0x000075d0
        /*07a4*/ 	.word	0x00000000
        /*07a8*/ 	.word	0x000000a0
        /*07ac*/ 	.short	0x010a
        /*07ae*/ 	.byte	0xff
	.zero		1


	//   ....[108]....
        /*07b0*/ 	.word	0x00007630
        /*07b4*/ 	.word	0x00000000
        /*07b8*/ 	.word	0x000000b0
        /*07bc*/ 	.short	0x010a
        /*07be*/ 	.byte	0xff
	.zero		1


	//   ....[109]....
        /*07c0*/ 	.word	0x00007680
        /*07c4*/ 	.word	0x00000000
        /*07c8*/ 	.word	0x000000a0
        /*07cc*/ 	.short	0x010a
        /*07ce*/ 	.byte	0xff
	.zero		1


	//   ....[110]....
        /*07d0*/ 	.word	0x000076e0
        /*07d4*/ 	.word	0x00000002
        /*07d8*/ 	.word	0x000000e0
        /*07dc*/ 	.short	0x010a
        /*07de*/ 	.byte	0xff
	.zero		1


	//   ....[111]....
        /*07e0*/ 	.word	0x00007740
        /*07e4*/ 	.word	0x00000000
        /*07e8*/ 	.word	0x00000000
        /*07ec*/ 	.short	0x010a
        /*07ee*/ 	.byte	0xff
	.zero		1


	//   ....[112]....
        /*07f0*/ 	.word	0x000077a0
        /*07f4*/ 	.word	0x00000000
        /*07f8*/ 	.word	0x00000000
        /*07fc*/ 	.short	0x010a
        /*07fe*/ 	.byte	0xff
	.zero		1


	//   ....[113]....
        /*0800*/ 	.word	0x00007800
        /*0804*/ 	.word	0x00000000
        /*0808*/ 	.word	0x00000000
        /*080c*/ 	.short	0x010a
        /*080e*/ 	.byte	0xff
	.zero		1


	//   ....[114]....
        /*0810*/ 	.word	0x00007860
        /*0814*/ 	.word	0x00000000
        /*0818*/ 	.word	0x00000000
        /*081c*/ 	.short	0x010a
        /*081e*/ 	.byte	0xff
	.zero		1


	//   ....[115]....
        /*0820*/ 	.word	0x000078c0
        /*0824*/ 	.word	0x00000000
        /*0828*/ 	.word	0x00000000
        /*082c*/ 	.short	0x010a
        /*082e*/ 	.byte	0xff
	.zero		1


	//   ....[116]....
        /*0830*/ 	.word	0x00007910
        /*0834*/ 	.word	0x00000000
        /*0838*/ 	.word	0x000000a0
        /*083c*/ 	.short	0x010a
        /*083e*/ 	.byte	0xff
	.zero		1


	//   ....[117]....
        /*0840*/ 	.word	0x00007970
        /*0844*/ 	.word	0x00000000
        /*0848*/ 	.word	0x00000098
        /*084c*/ 	.short	0x010a
        /*084e*/ 	.byte	0xff
	.zero		1


	//   ....[118]....
        /*0850*/ 	.word	0x000079d0
        /*0854*/ 	.word	0x00000000
        /*0858*/ 	.word	0x00000078
        /*085c*/ 	.short	0x010a
        /*085e*/ 	.byte	0xff
	.zero		1


	//   ....[119]....
        /*0860*/ 	.word	0x00007a30
        /*0864*/ 	.word	0x00000000
        /*0868*/ 	.word	0x00000078
        /*086c*/ 	.short	0x010a
        /*086e*/ 	.byte	0xff
	.zero		1


	//   ....[120]....
        /*0870*/ 	.word	0x00007a90
        /*0874*/ 	.word	0x00000000
        /*0878*/ 	.word	0x00000000
        /*087c*/ 	.short	0x010a
        /*087e*/ 	.byte	0xff
	.zero		1


	//   ....[121]....
        /*0880*/ 	.word	0x00007af0
        /*0884*/ 	.word	0x00000000
        /*0888*/ 	.word	0x00000000
        /*088c*/ 	.short	0x010a
        /*088e*/ 	.byte	0xff
	.zero		1


	//   ....[122]....
        /*0890*/ 	.word	0x00007b40
        /*0894*/ 	.word	0x00000000
        /*0898*/ 	.word	0x000000a0
        /*089c*/ 	.short	0x010a
        /*089e*/ 	.byte	0xff
	.zero		1


	//   ....[123]....
        /*08a0*/ 	.word	0x00007b90
        /*08a4*/ 	.word	0x00000002
        /*08a8*/ 	.word	0x00000060
        /*08ac*/ 	.short	0x010a
        /*08ae*/ 	.byte	0xff
	.zero		1


	//   ....[124]....
        /*08b0*/ 	.word	0x00007be0
        /*08b4*/ 	.word	0x0000002c
        /*08b8*/ 	.word	0x000000c0
        /*08bc*/ 	.short	0x010a
        /*08be*/ 	.byte	0xff
	.zero		1


	//   ....[125]....
        /*08c0*/ 	.word	0x00007c30
        /*08c4*/ 	.word	0x00000002
        /*08c8*/ 	.word	0x00000060
        /*08cc*/ 	.short	0x010a
        /*08ce*/ 	.byte	0xff
	.zero		1


	//----- nvinfo : EIATTR_NUM_MBARRIERS
	.align		4
.L_47:
        /*08d0*/ 	.byte	0x03, 0x38
        /*08d2*/ 	.short	0x0024


	//----- nvinfo : EIATTR_EXIT_INSTR_OFFSETS
	.align		4
        /*08d4*/ 	.byte	0x04, 0x1c
        /*08d6*/ 	.short	(.L_49 - .L_48)


	//   ....[0]....
.L_48:
        /*08d8*/ 	.word	0x00002780


	//   ....[1]....
        /*08dc*/ 	.word	0x00002c70


	//   ....[2]....
        /*08e0*/ 	.word	0x00002cd0


	//   ....[3]....
        /*08e4*/ 	.word	0x00003df0


	//   ....[4]....
        /*08e8*/ 	.word	0x00004cb0


	//   ....[5]....
        /*08ec*/ 	.word	0x00004cf0


	//   ....[6]....
        /*08f0*/ 	.word	0x000070b0


	//   ....[7]....
        /*08f4*/ 	.word	0x00007130


	//   ....[8]....
        /*08f8*/ 	.word	0x00007160


	//   ....[9]....
        /*08fc*/ 	.word	0x000071d0


	//----- nvinfo : EIATTR_MAX_THREADS
	.align		4
.L_49:
        /*0900*/ 	.byte	0x04, 0x05
        /*0902*/ 	.short	(.L_51 - .L_50)
.L_50:
        /*0904*/ 	.word	0x00000100
        /*0908*/ 	.word	0x00000001
        /*090c*/ 	.word	0x00000001


	//----- nvinfo : EIATTR_CRS_STACK_SIZE
	.align		4
.L_51:
        /*0910*/ 	.byte	0x04, 0x1e
        /*0912*/ 	.short	(.L_53 - .L_52)
.L_52:
        /*0914*/ 	.word	0x00000000


	//----- nvinfo : EIATTR_CBANK_PARAM_SIZE
	.align		4
.L_53:
        /*0918*/ 	.byte	0x03, 0x19
        /*091a*/ 	.short	0x0800


	//----- nvinfo : EIATTR_PARAM_CBANK
	.align		4
        /*091c*/ 	.byte	0x04, 0x0a
        /*091e*/ 	.short	(.L_55 - .L_54)
	.align		4
.L_54:
        /*0920*/ 	.word	index@(.nv.constant0._ZN7cutlass13device_kernelINS_4gemm6kernel13GemmUniversalIN4cute5tupleIJiiiiEEENS1_10collective13CollectiveMmaINS1_35MainloopSm100TmaUmmaWarpSpecializedILi6ELi2ELi4ENS5_IJNS4_1CILi1EEESB_SB_EEEEENS5_IJNSA_ILi64EEESE_NSA_ILi128EEEEEENS_6half_tENS5_IJlSB_lEEESH_SI_NS4_8TiledMMAINS4_8MMA_AtomIJNS4_20SM100_MMA_F16BF16_SSISH_SH_fLi64ELi64ELNS4_4UMMA5MajorE0ELSN_0ELNSM_7ScaleInE0ELSO_0EEEEEENS4_6LayoutISC_NS5_IJNSA_ILi0EEESS_SS_EEEEENS5_IJNS4_10UnderscoreESV_SV_EEEEENS4_13SM90_TMA_LOADENS4_14ComposedLayoutINS4_7SwizzleILi3ELi4ELi3EEENS4_18smem_ptr_flag_bitsILi16EEENSR_INS5_IJNSA_ILi8EEESE_EEENS5_IJSE_SB_EEEEEEEvNS4_8identityESY_S18_vS19_EENS_8epilogue10collective18CollectiveEpilogueINS1B_23Sm100TmaWarpSpecializedILi3ELi2ELi16ELb1ELb0EEEJSG_NS5_IJNSR_ISE_SB_EENSR_INSA_ILi32EEESB_EEEEESH_SI_SH_SI_NS1B_6fusion15FusionCallbacksIS1F_NS1K_17LinearCombinationISH_fSH_fLNS_15FloatRoundStyleE2EEESG_S1J_JEEENS4_5SM1004TMEM4LOAD26SM100_TMEM_LOAD_16dp256b4xESY_NSZ_INS10_ILi2ELi4ELi3EEES13_NSR_INS5_IJS14_S1H_EEENS5_IJS1H_SB_EEEEEEENS4_17SM75_U32x4_LDSM_NENS4_14SM90_TMA_STOREES1Y_NS4_17SM90_U32x4_STSM_NENS4_39AutoVectorizingCopyWithAssumedAlignmentILi128EEEEEEvvEEEEvNT_6ParamsE)
        /*0924*/ 	.short	0x0380
        /*0926*/ 	.short	0x0800


	//----- nvinfo : EIATTR_SW_WAR
	.align		4
.L_55:
        /*0928*/ 	.byte	0x04, 0x36
        /*092a*/ 	.short	(.L_57 - .L_56)
.L_56:
        /*092c*/ 	.word	0x00000008
.L_57:


//--------------------- .nv.callgraph             --------------------------
	.section	.nv.callgraph,"",@"SHT_CUDA_CALLGRAPH"
	.align	4
	.sectionentsize	8
	.align		4
        /*0000*/ 	.word	0x00000000
	.align		4
        /*0004*/ 	.word	0xffffffff
	.align		4
        /*0008*/ 	.word	index@(_ZN7cutlass13device_kernelINS_4gemm6kernel13GemmUniversalIN4cute5tupleIJiiiiEEENS1_10collective13CollectiveMmaINS1_35MainloopSm100TmaUmmaWarpSpecializedILi6ELi2ELi4ENS5_IJNS4_1CILi1EEESB_SB_EEEEENS5_IJNSA_ILi64EEESE_NSA_ILi128EEEEEENS_6half_tENS5_IJlSB_lEEESH_SI_NS4_8TiledMMAINS4_8MMA_AtomIJNS4_20SM100_MMA_F16BF16_SSISH_SH_fLi64ELi64ELNS4_4UMMA5MajorE0ELSN_0ELNSM_7ScaleInE0ELSO_0EEEEEENS4_6LayoutISC_NS5_IJNSA_ILi0EEESS_SS_EEEEENS5_IJNS4_10UnderscoreESV_SV_EEEEENS4_13SM90_TMA_LOADENS4_14ComposedLayoutINS4_7SwizzleILi3ELi4ELi3EEENS4_18smem_ptr_flag_bitsILi16EEENSR_INS5_IJNSA_ILi8EEESE_EEENS5_IJSE_SB_EEEEEEEvNS4_8identityESY_S18_vS19_EENS_8epilogue10collective18CollectiveEpilogueINS1B_23Sm100TmaWarpSpecializedILi3ELi2ELi16ELb1ELb0EEEJSG_NS5_IJNSR_ISE_SB_EENSR_INSA_ILi32EEESB_EEEEESH_SI_SH_SI_NS1B_6fusion15FusionCallbacksIS1F_NS1K_17LinearCombinationISH_fSH_fLNS_15FloatRoundStyleE2EEESG_S1J_JEEENS4_5SM1004TMEM4LOAD26SM100_TMEM_LOAD_16dp256b4xESY_NSZ_INS10_ILi2ELi4ELi3EEES13_NSR_INS5_IJS14_S1H_EEENS5_IJS1H_SB_EEEEEEENS4_17SM75_U32x4_LDSM_NENS4_14SM90_TMA_STOREES1Y_NS4_17SM90_U32x4_STSM_NENS4_39AutoVectorizingCopyWithAssumedAlignmentILi128EEEEEEvvEEEEvNT_6ParamsE)
	.align		4
        /*000c*/ 	.word	index@(__assertfail)
	.align		4
        /*0010*/ 	.word	0x00000000
	.align		4
        /*0014*/ 	.word	0xfffffffe
	.align		4
        /*0018*/ 	.word	0x00000000
	.align		4
        /*001c*/ 	.word	0xfffffffd
	.align		4
        /*0020*/ 	.word	0x00000000
	.align		4
        /*0024*/ 	.word	0xfffffffc


//--------------------- .nv.constant4             --------------------------
	.section	.nv.constant4,"a",@progbits
	.align	8
	.align		8
.nv.constant4:
        /*0000*/ 	.dword	__assertfail
	.align		8
        /*0008*/ 	.dword	__unnamed_1
	.align		8
        /*0010*/ 	.dword	__unnamed_2
	.align		8
        /*0018*/ 	.dword	_ZN39_INTERNAL_a70716cc_4_k_cu_2e7a0d62_76764cuda3std3__45__cpo5beginE
	.align		8
        /*0020*/ 	.dword	_ZN39_INTERNAL_a70716cc_4_k_cu_2e7a0d62_76764cuda3std3__45__cpo3endE
	.align		8
        /*0028*/ 	.dword	_ZN39_INTERNAL_a70716cc_4_k_cu_2e7a0d62_76764cuda3std3__45__cpo6cbeginE
	.align		8
        /*0030*/ 	.dword	_ZN39_INTERNAL_a70716cc_4_k_cu_2e7a0d62_76764cuda3std3__45__cpo4cendE
	.align		8
        /*0038*/ 	.dword	_ZN39_INTERNAL_a70716cc_4_k_cu_2e7a0d62_76764cuda3std3__441_GLOBAL__N__a70716cc_4_k_cu_2e7a0d62_76766ignoreE
	.align		8
        /*0040*/ 	.dword	_ZN39_INTERNAL_a70716cc_4_k_cu_2e7a0d62_76764cuda3std3__419piecewise_constructE
	.align		8
        /*0048*/ 	.dword	_ZN39_INTERNAL_a70716cc_4_k_cu_2e7a0d62_76764cuda3std3__48in_placeE
	.align		8
        /*0050*/ 	.dword	_ZN39_INTERNAL_a70716cc_4_k_cu_2e7a0d62_76764cuda3std6ranges3__45__cpo4swapE
	.align		8
        /*0058*/ 	.dword	_ZN39_INTERNAL_a70716cc_4_k_cu_2e7a0d62_76764cuda3std6ranges3__45__cpo9iter_moveE
	.align		8
        /*0060*/ 	.dword	_ZN39_INTERNAL_a70716cc_4_k_cu_2e7a0d62_76764cute7productE
	.align		8
        /*0068*/ 	.dword	_ZN39_INTERNAL_a70716cc_4_k_cu_2e7a0d62_76764cute1_E
	.align		8
        /*0070*/ 	.dword	$str$25
	.align		8
        /*0078*/ 	.dword	$str$26
	.align		8
        /*0080*/ 	.dword	$str$27
	.align		8
        /*0088*/ 	.dword	$str$28


//--------------------- .text._ZN7cutlass13device_kernelINS_4gemm6kernel13GemmUniversalIN4cute5tupleIJiiiiEEENS1_10collective13CollectiveMmaINS1_35MainloopSm100TmaUmmaWarpSpecializedILi6ELi2ELi4ENS5_IJNS4_1CILi1EEESB_SB_EEEEENS5_IJNSA_ILi64EEESE_NSA_ILi128EEEEEENS_6half_tENS5_IJlSB_lEEESH_SI_NS4_8TiledMMAINS4_8MMA_AtomIJNS4_20SM100_MMA_F16BF16_SSISH_SH_fLi64ELi64ELNS4_4UMMA5MajorE0ELSN_0ELNSM_7ScaleInE0ELSO_0EEEEEENS4_6LayoutISC_NS5_IJNSA_ILi0EEESS_SS_EEEEENS5_IJNS4_10UnderscoreESV_SV_EEEEENS4_13SM90_TMA_LOADENS4_14ComposedLayoutINS4_7SwizzleILi3ELi4ELi3EEENS4_18smem_ptr_flag_bitsILi16EEENSR_INS5_IJNSA_ILi8EEESE_EEENS5_IJSE_SB_EEEEEEEvNS4_8identityESY_S18_vS19_EENS_8epilogue10collective18CollectiveEpilogueINS1B_23Sm100TmaWarpSpecializedILi3ELi2ELi16ELb1ELb0EEEJSG_NS5_IJNSR_ISE_SB_EENSR_INSA_ILi32EEESB_EEEEESH_SI_SH_SI_NS1B_6fusion15FusionCallbacksIS1F_NS1K_17LinearCombinationISH_fSH_fLNS_15FloatRoundStyleE2EEESG_S1J_JEEENS4_5SM1004TMEM4LOAD26SM100_TMEM_LOAD_16dp256b4xESY_NSZ_INS10_ILi2ELi4ELi3EEES13_NSR_INS5_IJS14_S1H_EEENS5_IJS1H_SB_EEEEEEENS4_17SM75_U32x4_LDSM_NENS4_14SM90_TMA_STOREES1Y_NS4_17SM90_U32x4_STSM_NENS4_39AutoVectorizingCopyWithAssumedAlignmentILi128EEEEEEvvEEEEvNT_6ParamsE --------------------------
	.section	.text._ZN7cutlass13device_kernelINS_4gemm6kernel13GemmUniversalIN4cute5tupleIJiiiiEEENS1_10collective13CollectiveMmaINS1_35MainloopSm100TmaUmmaWarpSpecializedILi6ELi2ELi4ENS5_IJNS4_1CILi1EEESB_SB_EEEEENS5_IJNSA_ILi64EEESE_NSA_ILi128EEEEEENS_6half_tENS5_IJlSB_lEEESH_SI_NS4_8TiledMMAINS4_8MMA_AtomIJNS4_20SM100_MMA_F16BF16_SSISH_SH_fLi64ELi64ELNS4_4UMMA5MajorE0ELSN_0ELNSM_7ScaleInE0ELSO_0EEEEEENS4_6LayoutISC_NS5_IJNSA_ILi0EEESS_SS_EEEEENS5_IJNS4_10UnderscoreESV_SV_EEEEENS4_13SM90_TMA_LOADENS4_14ComposedLayoutINS4_7SwizzleILi3ELi4ELi3EEENS4_18smem_ptr_flag_bitsILi16EEENSR_INS5_IJNSA_ILi8EEESE_EEENS5_IJSE_SB_EEEEEEEvNS4_8identityESY_S18_vS19_EENS_8epilogue10collective18CollectiveEpilogueINS1B_23Sm100TmaWarpSpecializedILi3ELi2ELi16ELb1ELb0EEEJSG_NS5_IJNSR_ISE_SB_EENSR_INSA_ILi32EEESB_EEEEESH_SI_SH_SI_NS1B_6fusion15FusionCallbacksIS1F_NS1K_17LinearCombinationISH_fSH_fLNS_15FloatRoundStyleE2EEESG_S1J_JEEENS4_5SM1004TMEM4LOAD26SM100_TMEM_LOAD_16dp256b4xESY_NSZ_INS10_ILi2ELi4ELi3EEES13_NSR_INS5_IJS14_S1H_EEENS5_IJS1H_SB_EEEEEEENS4_17SM75_U32x4_LDSM_NENS4_14SM90_TMA_STOREES1Y_NS4_17SM90_U32x4_STSM_NENS4_39AutoVectorizingCopyWithAssumedAlignmentILi128EEEEEEvvEEEEvNT_6ParamsE,"ax",@progbits
	.align	128
.text._ZN7cutlass13device_kernelINS_4gemm6kernel13GemmUniversalIN4cute5tupleIJiiiiEEENS1_10collective13CollectiveMmaINS1_35MainloopSm100TmaUmmaWarpSpecializedILi6ELi2ELi4ENS5_IJNS4_1CILi1EEESB_SB_EEEEENS5_IJNSA_ILi64EEESE_NSA_ILi128EEEEEENS_6half_tENS5_IJlSB_lEEESH_SI_NS4_8TiledMMAINS4_8MMA_AtomIJNS4_20SM100_MMA_F16BF16_SSISH_SH_fLi64ELi64ELNS4_4UMMA5MajorE0ELSN_0ELNSM_7ScaleInE0ELSO_0EEEEEENS4_6LayoutISC_NS5_IJNSA_ILi0EEESS_SS_EEEEENS5_IJNS4_10UnderscoreESV_SV_EEEEENS4_13SM90_TMA_LOADENS4_14ComposedLayoutINS4_7SwizzleILi3ELi4ELi3EEENS4_18smem_ptr_flag_bitsILi16EEENSR_INS5_IJNSA_ILi8EEESE_EEENS5_IJSE_SB_EEEEEEEvNS4_8identityESY_S18_vS19_EENS_8epilogue10collective18CollectiveEpilogueINS1B_23Sm100TmaWarpSpecializedILi3ELi2ELi16ELb1ELb0EEEJSG_NS5_IJNSR_ISE_SB_EENSR_INSA_ILi32EEESB_EEEEESH_SI_SH_SI_NS1B_6fusion15FusionCallbacksIS1F_NS1K_17LinearCombinationISH_fSH_fLNS_15FloatRoundStyleE2EEESG_S1J_JEEENS4_5SM1004TMEM4LOAD26SM100_TMEM_LOAD_16dp256b4xESY_NSZ_INS10_ILi2ELi4ELi3EEES13_NSR_INS5_IJS14_S1H_EEENS5_IJS1H_SB_EEEEEEENS4_17SM75_U32x4_LDSM_NENS4_14SM90_TMA_STOREES1Y_NS4_17SM90_U32x4_STSM_NENS4_39AutoVectorizingCopyWithAssumedAlignmentILi128EEEEEEvvEEEEvNT_6ParamsE:
        .type           _ZN7cutlass13device_kernelINS_4gemm6kernel13GemmUniversalIN4cute5tupleIJiiiiEEENS1_10collective13CollectiveMmaINS1_35MainloopSm100TmaUmmaWarpSpecializedILi6ELi2ELi4ENS5_IJNS4_1CILi1EEESB_SB_EEEEENS5_IJNSA_ILi64EEESE_NSA_ILi128EEEEEENS_6half_tENS5_IJlSB_lEEESH_SI_NS4_8TiledMMAINS4_8MMA_AtomIJNS4_20SM100_MMA_F16BF16_SSISH_SH_fLi64ELi64ELNS4_4UMMA5MajorE0ELSN_0ELNSM_7ScaleInE0ELSO_0EEEEEENS4_6LayoutISC_NS5_IJNSA_ILi0EEESS_SS_EEEEENS5_IJNS4_10UnderscoreESV_SV_EEEEENS4_13SM90_TMA_LOADENS4_14ComposedLayoutINS4_7SwizzleILi3ELi4ELi3EEENS4_18smem_ptr_flag_bitsILi16EEENSR_INS5_IJNSA_ILi8EEESE_EEENS5_IJSE_SB_EEEEEEEvNS4_8identityESY_S18_vS19_EENS_8epilogue10collective18CollectiveEpilogueINS1B_23Sm100TmaWarpSpecializedILi3ELi2ELi16ELb1ELb0EEEJSG_NS5_IJNSR_ISE_SB_EENSR_INSA_ILi32EEESB_EEEEESH_SI_SH_SI_NS1B_6fusion15FusionCallbacksIS1F_NS1K_17LinearCombinationISH_fSH_fLNS_15FloatRoundStyleE2EEESG_S1J_JEEENS4_5SM1004TMEM4LOAD26SM100_TMEM_LOAD_16dp256b4xESY_NSZ_INS10_ILi2ELi4ELi3EEES13_NSR_INS5_IJS14_S1H_EEENS5_IJS1H_SB_EEEEEEENS4_17SM75_U32x4_LDSM_NENS4_14SM90_TMA_STOREES1Y_NS4_17SM90_U32x4_STSM_NENS4_39AutoVectorizingCopyWithAssumedAlignmentILi128EEEEEEvvEEEEvNT_6ParamsE,@function
        .size           _ZN7cutlass13device_kernelINS_4gemm6kernel13GemmUniversalIN4cute5tupleIJiiiiEEENS1_10collective13CollectiveMmaINS1_35MainloopSm100TmaUmmaWarpSpecializedILi6ELi2ELi4ENS5_IJNS4_1CILi1EEESB_SB_EEEEENS5_IJNSA_ILi64EEESE_NSA_ILi128EEEEEENS_6half_tENS5_IJlSB_lEEESH_SI_NS4_8TiledMMAINS4_8MMA_AtomIJNS4_20SM100_MMA_F16BF16_SSISH_SH_fLi64ELi64ELNS4_4UMMA5MajorE0ELSN_0ELNSM_7ScaleInE0ELSO_0EEEEEENS4_6LayoutISC_NS5_IJNSA_ILi0EEESS_SS_EEEEENS5_IJNS4_10UnderscoreESV_SV_EEEEENS4_13SM90_TMA_LOADENS4_14ComposedLayoutINS4_7SwizzleILi3ELi4ELi3EEENS4_18smem_ptr_flag_bitsILi16EEENSR_INS5_IJNSA_ILi8EEESE_EEENS5_IJSE_SB_EEEEEEEvNS4_8identityESY_S18_vS19_EENS_8epilogue10collective18CollectiveEpilogueINS1B_23Sm100TmaWarpSpecializedILi3ELi2ELi16ELb1ELb0EEEJSG_NS5_IJNSR_ISE_SB_EENSR_INSA_ILi32EEESB_EEEEESH_SI_SH_SI_NS1B_6fusion15FusionCallbacksIS1F_NS1K_17LinearCombinationISH_fSH_fLNS_15FloatRoundStyleE2EEESG_S1J_JEEENS4_5SM1004TMEM4LOAD26SM100_TMEM_LOAD_16dp256b4xESY_NSZ_INS10_ILi2ELi4ELi3EEES13_NSR_INS5_IJS14_S1H_EEENS5_IJS1H_SB_EEEEEEENS4_17SM75_U32x4_LDSM_NENS4_14SM90_TMA_STOREES1Y_NS4_17SM90_U32x4_STSM_NENS4_39AutoVectorizingCopyWithAssumedAlignmentILi128EEEEEEvvEEEEvNT_6ParamsE,(.L_x_160 - _ZN7cutlass13device_kernelINS_4gemm6kernel13GemmUniversalIN4cute5tupleIJiiiiEEENS1_10collective13CollectiveMmaINS1_35MainloopSm100TmaUmmaWarpSpecializedILi6ELi2ELi4ENS5_IJNS4_1CILi1EEESB_SB_EEEEENS5_IJNSA_ILi64EEESE_NSA_ILi128EEEEEENS_6half_tENS5_IJlSB_lEEESH_SI_NS4_8TiledMMAINS4_8MMA_AtomIJNS4_20SM100_MMA_F16BF16_SSISH_SH_fLi64ELi64ELNS4_4UMMA5MajorE0ELSN_0ELNSM_7ScaleInE0ELSO_0EEEEEENS4_6LayoutISC_NS5_IJNSA_ILi0EEESS_SS_EEEEENS5_IJNS4_10UnderscoreESV_SV_EEEEENS4_13SM90_TMA_LOADENS4_14ComposedLayoutINS4_7SwizzleILi3ELi4ELi3EEENS4_18smem_ptr_flag_bitsILi16EEENSR_INS5_IJNSA_ILi8EEESE_EEENS5_IJSE_SB_EEEEEEEvNS4_8identityESY_S18_vS19_EENS_8epilogue10collective18CollectiveEpilogueINS1B_23Sm100TmaWarpSpecializedILi3ELi2ELi16ELb1ELb0EEEJSG_NS5_IJNSR_ISE_SB_EENSR_INSA_ILi32EEESB_EEEEESH_SI_SH_SI_NS1B_6fusion15FusionCallbacksIS1F_NS1K_17LinearCombinationISH_fSH_fLNS_15FloatRoundStyleE2EEESG_S1J_JEEENS4_5SM1004TMEM4LOAD26SM100_TMEM_LOAD_16dp256b4xESY_NSZ_INS10_ILi2ELi4ELi3EEES13_NSR_INS5_IJS14_S1H_EEENS5_IJS1H_SB_EEEEEEENS4_17SM75_U32x4_LDSM_NENS4_14SM90_TMA_STOREES1Y_NS4_17SM90_U32x4_STSM_NENS4_39AutoVectorizingCopyWithAssumedAlignmentILi128EEEEEEvvEEEEvNT_6ParamsE)
        .other          _ZN7cutlass13device_kernelINS_4gemm6kernel13GemmUniversalIN4cute5tupleIJiiiiEEENS1_10collective13CollectiveMmaINS1_35MainloopSm100TmaUmmaWarpSpecializedILi6ELi2ELi4ENS5_IJNS4_1CILi1EEESB_SB_EEEEENS5_IJNSA_ILi64EEESE_NSA_ILi128EEEEEENS_6half_tENS5_IJlSB_lEEESH_SI_NS4_8TiledMMAINS4_8MMA_AtomIJNS4_20SM100_MMA_F16BF16_SSISH_SH_fLi64ELi64ELNS4_4UMMA5MajorE0ELSN_0ELNSM_7ScaleInE0ELSO_0EEEEEENS4_6LayoutISC_NS5_IJNSA_ILi0EEESS_SS_EEEEENS5_IJNS4_10UnderscoreESV_SV_EEEEENS4_13SM90_TMA_LOADENS4_14ComposedLayoutINS4_7SwizzleILi3ELi4ELi3EEENS4_18smem_ptr_flag_bitsILi16EEENSR_INS5_IJNSA_ILi8EEESE_EEENS5_IJSE_SB_EEEEEEEvNS4_8identityESY_S18_vS19_EENS_8epilogue10collective18CollectiveEpilogueINS1B_23Sm100TmaWarpSpecializedILi3ELi2ELi16ELb1ELb0EEEJSG_NS5_IJNSR_ISE_SB_EENSR_INSA_ILi32EEESB_EEEEESH_SI_SH_SI_NS1B_6fusion15FusionCallbacksIS1F_NS1K_17LinearCombinationISH_fSH_fLNS_15FloatRoundStyleE2EEESG_S1J_JEEENS4_5SM1004TMEM4LOAD26SM100_TMEM_LOAD_16dp256b4xESY_NSZ_INS10_ILi2ELi4ELi3EEES13_NSR_INS5_IJS14_S1H_EEENS5_IJS1H_SB_EEEEEEENS4_17SM75_U32x4_LDSM_NENS4_14SM90_TMA_STOREES1Y_NS4_17SM90_U32x4_STSM_NENS4_39AutoVectorizingCopyWithAssumedAlignmentILi128EEEEEEvvEEEEvNT_6ParamsE,@"STO_CUDA_ENTRY STV_DEFAULT"
_ZN7cutlass13device_kernelINS_4gemm6kernel13GemmUniversalIN4cute5tupleIJiiiiEEENS1_10collective13CollectiveMmaINS1_35MainloopSm100TmaUmmaWarpSpecializedILi6ELi2ELi4ENS5_IJNS4_1CILi1EEESB_SB_EEEEENS5_IJNSA_ILi64EEESE_NSA_ILi128EEEEEENS_6half_tENS5_IJlSB_lEEESH_SI_NS4_8TiledMMAINS4_8MMA_AtomIJNS4_20SM100_MMA_F16BF16_SSISH_SH_fLi64ELi64ELNS4_4UMMA5MajorE0ELSN_0ELNSM_7ScaleInE0ELSO_0EEEEEENS4_6LayoutISC_NS5_IJNSA_ILi0EEESS_SS_EEEEENS5_IJNS4_10UnderscoreESV_SV_EEEEENS4_13SM90_TMA_LOADENS4_14ComposedLayoutINS4_7SwizzleILi3ELi4ELi3EEENS4_18smem_ptr_flag_bitsILi16EEENSR_INS5_IJNSA_ILi8EEESE_EEENS5_IJSE_SB_EEEEEEEvNS4_8identityESY_S18_vS19_EENS_8epilogue10collective18CollectiveEpilogueINS1B_23Sm100TmaWarpSpecializedILi3ELi2ELi16ELb1ELb0EEEJSG_NS5_IJNSR_ISE_SB_EENSR_INSA_ILi32EEESB_EEEEESH_SI_SH_SI_NS1B_6fusion15FusionCallbacksIS1F_NS1K_17LinearCombinationISH_fSH_fLNS_15FloatRoundStyleE2EEESG_S1J_JEEENS4_5SM1004TMEM4LOAD26SM100_TMEM_LOAD_16dp256b4xESY_NSZ_INS10_ILi2ELi4ELi3EEES13_NSR_INS5_IJS14_S1H_EEENS5_IJS1H_SB_EEEEEEENS4_17SM75_U32x4_LDSM_NENS4_14SM90_TMA_STOREES1Y_NS4_17SM90_U32x4_STSM_NENS4_39AutoVectorizingCopyWithAssumedAlignmentILi128EEEEEEvvEEEEvNT_6ParamsE:
[----:B------:R-:W1:Y:S01]  /*0000*/  LDC R1, c[0x0][0x37c] ;  /* 0x0000df00ff017b82 */ /* 0x000e620000000800 */
[----:B------:R-:W2:Y:S01]  /*0010*/  S2R R70, SR_TID.X ;  /* 0x0000000000467919 */ /* 0x000ea20000002100 */
[----:B------:R-:W3:Y:S01]  /*0020*/  LDCU.64 UR4, c[0x0][0x890] ;  /* 0x00011200ff0477ac */ /* 0x000ee20008000a00 */
[----:B------:R-:W-:Y:S02]  /*0030*/  PRMT R60, RZ, 0x7610, R60 ;  /* 0x00007610ff3c7816 */ /* 0x000fe4000000003c */
[----:B------:R-:W-:Y:S01]  /*0040*/  ELECT P5, URZ, PT ;  /* 0x0000000000ff782f */ /* 0x000fe200038a0000 */
[----:B------:R-:W4:Y:S01]  /*0050*/  LDCU.64 UR46, c[0x0][0x358] ;  /* 0x00006b00ff2e77ac */ /* 0x000f220008000a00 */
[----:B---3--:R-:W-:-:S04]  /*0060*/  UISETP.NE.U32.AND UP0, UPT, UR4, URZ, UPT ;  /* 0x000000ff0400728c */ /* 0x008fc8000bf05070 */
[----:B------:R-:W-:Y:S01]  /*0070*/  UISETP.NE.AND.EX UP0, UPT, UR5, URZ, UPT, UP0 ;  /* 0x000000ff0500728c */ /* 0x000fe2000bf05300 */
[----:B--2---:R-:W-:-:S05]  /*0080*/  SHF.R.U32.HI R65, RZ, 0x5, R70 ;  /* 0x00000005ff417819 */ /* 0x004fca0000011646 */
[----:B------:R-:W2:Y:S02]  /*0090*/  SHFL.IDX PT, R0, R65, RZ, 0x1f ;  /* 0x00001fff41007589 */ /* 0x000ea400000e0000 */
[----:B--2---:R-:W-:Y:S01]  /*00a0*/  R2UR UR8, R0 ;  /* 0x00000000000872ca */ /* 0x004fe200000e0000 */
[----:B-1--4-:R-:W-:-:S14]  /*00b0*/  BRA.U UP0, `(.L_x_0) ;  /* 0x00000001002c7547 */ /* 0x012fdc000b800000 */
[----:B------:R-:W1:Y:S02]  /*00c0*/  LDCU.64 UR6, c[0x0][0x888] ;  /* 0x00011100ff0677ac */ /* 0x000e640008000a00 */
[----:B-1----:R-:W-:-:S04]  /*00d0*/  UISETP.NE.U32.AND UP0, UPT, UR6, URZ, UPT ;  /* 0x000000ff0600728c */ /* 0x002fc8000bf05070 */
[----:B------:R-:W-:-:S09]  /*00e0*/  UISETP.NE.AND.EX UP0, UPT, UR7, URZ, UPT, UP0 ;  /* 0x000000ff0700728c */ /* 0x000fd2000bf05300 */
[----:B------:R-:W-:Y:S05]  /*00f0*/  BRA.U !UP0, `(.L_x_1) ;  /* 0x0000000108107547 */ /* 0x000fea000b800000 */
[----:B------:R-:W1:Y:S02]  /*0100*/  LDC.64 R2, c[0x0][0x888] ;  /* 0x00022200ff027b82 */ /* 0x000e640000000a00 */
[----:B-1----:R1:W5:Y:S01]  /*0110*/  LDG.E R35, desc[UR46][R2.64] ;  /* 0x0000002e02237981 */ /* 0x002362000c1e1900 */
[----:B------:R-:W-:Y:S01]  /*0120*/  HFMA2 R60, -RZ, RZ, 0, 5.9604644775390625e-08 ;  /* 0x00000001ff3c7431 */ /* 0x000fe200000001ff */
[----:B------:R-:W-:Y:S05]  /*0130*/  BRA `(.L_x_0) ;  /* 0x00000000000c7947 */ /* 0x000fea0003800000 */
.L_x_1:
[----:B------:R-:W1:Y:S01]  /*0140*/  LDCU UR6, c[0x0][0x880] ;  /* 0x00011000ff0677ac */ /* 0x000e620008000800 */
[----:B------:R-:W-:Y:S01]  /*0150*/  HFMA2 R60, -RZ, RZ, 0, 5.9604644775390625e-08 ;  /* 0x00000001ff3c7431 */ /* 0x000fe200000001ff */
[----:B-1----:R-:W-:-:S07]  /*0160*/  MOV R35, UR6 ;  /* 0x0000000600237c02 */ /* 0x002fce0008000f00 */
.L_x_0:
[----:B------:R-:W2:Y:S02]  /*0170*/  LDCU.64 UR6, c[0x0][0x8b0] ;  /* 0x00011600ff0677ac */ /* 0x000ea40008000a00 */
[----:B--2---:R-:W-:-:S04]  /*0180*/  UISETP.NE.U32.AND UP0, UPT, UR6, URZ, UPT ;  /* 0x000000ff0600728c */ /* 0x004fc8000bf05070 */
[----:B------:R-:W-:-:S09]  /*0190*/  UISETP.NE.AND.EX UP0, UPT, UR7, URZ, UPT, UP0 ;  /* 0x000000ff0700728c */ /* 0x000fd2000bf05300 */
[----:B------:R-:W-:Y:S05]  /*01a0*/  BRA.U UP0, `(.L_x_2) ;  /* 0x0000000100247547 */ /* 0x000fea000b800000 */
[----:B------:R-:W2:Y:S02]  /*01b0*/  LDCU.64 UR6, c[0x0][0x8a8] ;  /* 0x00011500ff0677ac */ /* 0x000ea40008000a00 */
[----:B--2---:R-:W-:-:S04]  /*01c0*/  UISETP.NE.U32.AND UP0, UPT, UR6, URZ, UPT ;  /* 0x000000ff0600728c */ /* 0x004fc8000bf05070 */
[----:B------:R-:W-:-:S09]  /*01d0*/  UISETP.NE.AND.EX UP0, UPT, UR7, URZ, UPT, UP0 ;  /* 0x000000ff0700728c */ /* 0x000fd2000bf05300 */
[----:B------:R-:W-:Y:S05]  /*01e0*/  BRA.U !UP0, `(.L_x_3) ;  /* 0x00000001080c7547 */ /* 0x000fea000b800000 */
[----:B-1----:R-:W1:Y:S02]  /*01f0*/  LDC.64 R2, c[0x0][0x8a8] ;  /* 0x00022a00ff027b82 */ /* 0x002e640000000a00 */
[----:B-1----:R2:W5:Y:S01]  /*0200*/  LDG.E R33, desc[UR46][R2.64] ;  /* 0x0000002e02217981 */ /* 0x002562000c1e1900 */
[----:B------:R-:W-:Y:S05]  /*0210*/  BRA `(.L_x_2) ;  /* 0x0000000000087947 */ /* 0x000fea0003800000 */
.L_x_3:
[----:B------:R-:W2:Y:S02]  /*0220*/  LDCU UR6, c[0x0][0x8a0] ;  /* 0x00011400ff0677ac */ /* 0x000ea40008000800 */
[----:B--2---:R-:W-:Y:S02]  /*0230*/  MOV R33, UR6 ;  /* 0x0000000600217c02 */ /* 0x004fe40008000f00 */
.L_x_2:
[----:B------:R-:W-:Y:S01]  /*0240*/  IMAD.U32 R0, RZ, RZ, UR8 ;  /* 0x00000008ff007e24 */ /* 0x000fe2000f8e00ff */
[----:B------:R-:W-:Y:S04]  /*0250*/  BSSY.RECONVERGENT B0, `(.L_x_4) ;  /* 0x000000c000007945 */ /* 0x000fe80003800200 */
[C---:B------:R-:W-:Y:S02]  /*0260*/  ISETP.NE.OR P1, PT, R0.reuse, 0x1, !P5 ;  /* 0x000000010000780c */ /* 0x040fe40006f25670 */
[----:B------:R-:W-:-:S11]  /*0270*/  ISETP.NE.OR P0, PT, R0, 0x3, !P5 ;  /* 0x000000030000780c */ /* 0x000fd60006f05670 */
[----:B------:R-:W-:Y:S05]  /*0280*/  @P1 BRA `(.L_x_5) ;  /* 0x0000000000201947 */ /* 0x000fea0003800000 */
[----:B------:R-:W3:Y:S02]  /*0290*/  LDCU.64 UR6, c[0x0][0x348] ;  /* 0x00006900ff0677ac */ /* 0x000ee40008000a00 */
[----:B---3--:R-:W-:Y:S02]  /*02a0*/  UIADD3 UR10, UP1, UPT, UR6, 0x80, URZ ;  /* 0x00000080060a7890 */ /* 0x008fe4000ff3e0ff */
[----:B------:R-:W-:Y:S02]  /*02b0*/  UIADD3 UR6, UP0, UPT, UR6, 0x180, URZ ;  /* 0x0000018006067890 */ /* 0x000fe4000ff1e0ff */
[----:B------:R-:W-:Y:S02]  /*02c0*/  UIADD3.X UR11, UPT, UPT, URZ, UR7, URZ, UP1, !UPT ;  /* 0x00000007ff0b7290 */ /* 0x000fe40008ffe4ff */
[----:B------:R-:W-:-:S07]  /*02d0*/  UIADD3.X UR7, UPT, UPT, URZ, UR7, URZ, UP0, !UPT ;  /* 0x00000007ff077290 */ /* 0x000fce00087fe4ff */
[----:B------:R3:W-:Y:S02]  /*02e0*/  UTMACCTL.PF [UR10] ;  /* 0x000000000a0079b9 */ /* 0x0007e40008040000 */
[----:B------:R3:W-:Y:S02]  /*02f0*/  UTMACCTL.PF [UR6] ;  /* 0x00000000060079b9 */ /* 0x0007e40008040000 */
[----:B---3--:R-:W-:Y:S01]  /*0300*/  NOP ;  /* 0x0000000000007918 */ /* 0x008fe20000000000 */
.L_x_5:
[----:B------:R-:W-:Y:S05]  /*0310*/  BSYNC.RECONVERGENT B0 ;  /* 0x0000000000007941 */ /* 0x000fea0003800200 */
.L_x_4:
[----:B------:R-:W-:Y:S04]  /*0320*/  BSSY.RECONVERGENT B0, `(.L_x_6) ;  /* 0x000000a000007945 */ /* 0x000fe80003800200 */
        /* <DEDUP_REMOVED lines=9> */
.L_x_7:
[----:B------:R-:W-:Y:S05]  /*03c0*/  BSYNC.RECONVERGENT B0 ;  /* 0x0000000000007941 */ /* 0x000fea0003800200 */
.L_x_6:
[----:B------:R-:W3:Y:S01]  /*03d0*/  LDCU.64 UR6, c[0x0][0x888] ;  /* 0x00011100ff0677ac */ /* 0x000ee20008000a00 */
[----:B------:R-:W-:Y:S02]  /*03e0*/  UISETP.EQ.U32.AND UP1, UPT, UR4, URZ, UPT ;  /* 0x000000ff0400728c */ /* 0x000fe4000bf22070 */
[----:B------:R-:W-:Y:S02]  /*03f0*/  UPLOP3.LUT UP2, UPT, UPT, UPT, UPT, 0x80, 0x8 ;  /* 0x000000000008789c */ /* 0x000fe40003f4f070 */
[----:B---3--:R-:W-:-:S04]  /*0400*/  UISETP.NE.U32.AND UP0, UPT, UR6, URZ, UPT ;  /* 0x000000ff0600728c */ /* 0x008fc8000bf05070 */
[----:B------:R-:W-:-:S04]  /*0410*/  UISETP.NE.AND.EX UP0, UPT, UR7, URZ, UPT, UP0 ;  /* 0x000000ff0700728c */ /* 0x000fc8000bf05300 */
[----:B------:R-:W-:-:S04]  /*0420*/  UISETP.EQ.OR.EX UP3, UPT, UR5, URZ, !UP0, UP1 ;  /* 0x000000ff0500728c */ /* 0x000fc8000c762710 */
[----:B------:R-:W-:-:S05]  /*0430*/  UP2UR UR53, UPR, URZ, 0x8 ;  /* 0x00000008ff357883 */ /* 0x000fca0008000000 */
[----:B------:R-:W-:Y:S07]  /*0440*/  BRA.U !UP3, `(.L_x_8) ;  /* 0x000000010b207547 */ /* 0x000fee000b800000 */
[----:B------:R-:W-:Y:S01]  /*0450*/  UISETP.NE.U32.AND UP2, UPT, UR4, URZ, UPT ;  /* 0x000000ff0400728c */ /* 0x000fe2000bf45070 */
[----:B-----5:R-:W-:Y:S01]  /*0460*/  FSETP.NEU.AND P0, PT, R35, RZ, PT ;  /* 0x000000ff2300720b */ /* 0x020fe20003f0d000 */
[----:B------:R-:W-:Y:S02]  /*0470*/  USEL UR4, URZ, 0xffffffff, UP0 ;  /* 0xffffffffff047887 */ /* 0x000fe40008000000 */
[----:B------:R-:W-:-:S10]  /*0480*/  UISETP.NE.AND.EX UP2, UPT, UR5, URZ, UPT, UP2 ;  /* 0x000000ff0500728c */ /* 0x000fd4000bf45320 */
[----:B------:R-:W-:Y:S01]  /*0490*/  VOTEU.ANY UP1, P0 ;  /* 0x0000000000ff7886 */ /* 0x000fe20000020100 */
[----:B------:R-:W-:-:S04]  /*04a0*/  @!UP2 USEL UR4, URZ, 0xffffffff, UP1 ;  /* 0xffffffffff04a887 */ /* 0x000fc80008800000 */
[----:B------:R-:W-:-:S04]  /*04b0*/  ULOP3.LUT UR4, UR4, 0x1, URZ, 0xc0, !UPT ;  /* 0x0000000104047892 */ /* 0x000fc8000f8ec0ff */
[----:B------:R-:W-:-:S11]  /*04c0*/  UISETP.NE.U32.AND UP2, UPT, UR4, 0x1, UPT ;  /* 0x000000010400788c */ /* 0x000fd6000bf45070 */
.L_x_8:
[----:B-12---:R-:W1:Y:S01]  /*04d0*/  SHFL.IDX PT, R2, R65, RZ, 0x1f ;  /* 0x00001fff41027589 */ /* 0x006e6200000e0000 */
[----:B------:R-:W-:-:S04]  /*04e0*/  UISETP.NE.AND UP1, UPT, UR8, 0x2, UPT ;  /* 0x000000020800788c */ /* 0x000fc8000bf25270 */
[----:B------:R-:W-:Y:S01]  /*04f0*/  USEL UR6, URZ, 0x1, UP1 ;  /* 0x00000001ff067887 */ /* 0x000fe20008800000 */
[----:B-1----:R-:W-:-:S13]  /*0500*/  ISETP.NE.AND P0, PT, R2, RZ, PT ;  /* 0x000000ff0200720c */ /* 0x002fda0003f05270 */
[----:B------:R-:W-:Y:S05]  /*0510*/  @P0 BRA `(.L_x_9) ;  /* 0x0000000000580947 */ /* 0x000fea0003800000 */
[----:B------:R-:W1:Y:S01]  /*0520*/  S2UR UR5, SR_CgaCtaId ;  /* 0x00000000000579c3 */ /* 0x000e620000008800 */
[----:B------:R-:W-:Y:S01]  /*0530*/  UMOV UR7, 0x400 ;  /* 0x0000040000077882 */ /* 0x000fe20000000000 */
[----:B------:R-:W-:Y:S01]  /*0540*/  UMOV UR4, 0x1 ;  /* 0x0000000100047882 */ /* 0x000fe20000000000 */
[----:B------:R-:W-:Y:S01]  /*0550*/  ELECT P0, URZ, PT ;  /* 0x0000000000ff782f */ /* 0x000fe20003800000 */
[----:B------:R-:W-:-:S04]  /*0560*/  UIADD3 UR10, UPT, UPT, -UR4, 0x100000, URZ ;  /* 0x00100000040a7890 */ /* 0x000fc8000fffe1ff */
[----:B------:R-:W-:Y:S02]  /*0570*/  USHF.L.U32 UR11, UR10, 0xb, URZ ;  /* 0x0000000b0a0b7899 */ /* 0x000fe400080006ff */
[----:B------:R-:W-:Y:S02]  /*0580*/  USHF.L.U32 UR10, UR10, 0x1, URZ ;  /* 0x000000010a0a7899 */ /* 0x000fe400080006ff */
[----:B-1----:R-:W-:Y:S01]  /*0590*/  ULEA UR5, UR5, UR7, 0x18 ;  /* 0x0000000705057291 */ /* 0x002fe2000f8ec0ff */
[----:B------:R-:W1:Y:S11]  /*05a0*/  FENCE.VIEW.ASYNC.S ;  /* 0x00000000000073c6 */ /* 0x000e760000000000 */
[----:B-1----:R1:W2:Y:S01]  /*05b0*/  SYNCS.EXCH.64 URZ, [UR5], UR10 ;  /* 0x0000000a05ff75b2 */ /* 0x0022a20008000100 */
[----:B------:R1:W3:Y:S01]  /*05c0*/  SYNCS.EXCH.64 URZ, [UR5+0x30], UR10 ;  /* 0x0000300a05ff75b2 */ /* 0x0002e20008000100 */
[----:B------:R1:W4:Y:S01]  /*05d0*/  SYNCS.EXCH.64 URZ, [UR5+0x8], UR10 ;  /* 0x0000080a05ff75b2 */ /* 0x0003220008000100 */
[----:B------:R1:W1:Y:S01]  /*05e0*/  SYNCS.EXCH.64 URZ, [UR5+0x38], UR10 ;  /* 0x0000380a05ff75b2 */ /* 0x0002620008000100 */
        /* <DEDUP_REMOVED lines=8> */
[----:B------:R-:W-:Y:S01]  /*0670*/  NOP ;  /* 0x0000000000007918 */ /* 0x000fe20000000000 */
.L_x_9:
[----:B------:R-:W2:Y:S01]  /*0680*/  SHFL.IDX PT, R2, R65, RZ, 0x1f ;  /* 0x00001fff41027589 */ /* 0x000ea200000e0000 */
[----:B------:R-:W-:Y:S01]  /*0690*/  NOP ;  /* 0x0000000000007918 */ /* 0x000fe20000000000 */
[----:B--2---:R-:W-:-:S13]  /*06a0*/  ISETP.NE.AND P0, PT, R2, 0x1, PT ;  /* 0x000000010200780c */ /* 0x004fda0003f05270 */
[----:B------:R-:W-:Y:S05]  /*06b0*/  @P0 BRA `(.L_x_10) ;  /* 0x0000000000500947 */ /* 0x000fea0003800000 */
[----:B------:R-:W2:Y:S01]  /*06c0*/  S2UR UR7, SR_CgaCtaId ;  /* 0x00000000000779c3 */ /* 0x000ea20000008800 */
[----:B------:R-:W-:Y:S01]  /*06d0*/  UMOV UR9, 0x400 ;  /* 0x0000040000097882 */ /* 0x000fe20000000000 */
[----:B-1----:R-:W-:Y:S01]  /*06e0*/  UMOV UR5, 0x20 ;  /* 0x0000002000057882 */ /* 0x002fe20000000000 */
[----:B------:R-:W-:Y:S01]  /*06f0*/  UMOV UR4, 0x80 ;  /* 0x0000008000047882 */ /* 0x000fe20000000000 */
[----:B------:R-:W-:-:S04]  /*0700*/  UIADD3 UR10, UPT, UPT, -UR5, 0x100000, URZ ;  /* 0x00100000050a7890 */ /* 0x000fc8000fffe1ff */
[----:B------:R-:W-:Y:S02]  /*0710*/  USHF.L.U32 UR11, UR10, 0xb, URZ ;  /* 0x0000000b0a0b7899 */ /* 0x000fe400080006ff */
[----:B------:R-:W-:Y:S02]  /*0720*/  USHF.L.U32 UR10, UR10, 0x1, URZ ;  /* 0x000000010a0a7899 */ /* 0x000fe400080006ff */
[----:B------:R-:W-:-:S04]  /*0730*/  UIADD3 UR4, UPT, UPT, -UR4, 0x100000, URZ ;  /* 0x0010000004047890 */ /* 0x000fc8000fffe1ff */
[----:B------:R-:W-:Y:S02]  /*0740*/  USHF.L.U32 UR5, UR4, 0xb, URZ ;  /* 0x0000000b04057899 */ /* 0x000fe400080006ff */
[----:B------:R-:W-:Y:S01]  /*0750*/  USHF.L.U32 UR4, UR4, 0x1, URZ ;  /* 0x0000000104047899 */ /* 0x000fe200080006ff */
[----:B------:R-:W-:Y:S01]  /*0760*/  ELECT P0, URZ, PT ;  /* 0x0000000000ff782f */ /* 0x000fe20003800000 */
[----:B--2---:R-:W-:Y:S01]  /*0770*/  ULEA UR7, UR7, UR9, 0x18 ;  /* 0x0000000907077291 */ /* 0x004fe2000f8ec0ff */
[----:B------:R-:W1:Y:S11]  /*0780*/  FENCE.VIEW.ASYNC.S ;  /* 0x00000000000073c6 */ /* 0x000e760000000000 */
[----:B-1----:R2:W1:Y:S01]  /*0790*/  SYNCS.EXCH.64 URZ, [UR7+0x60], UR10 ;  /* 0x0000600a07ff75b2 */ /* 0x0024620008000100 */
[----:B------:R2:W1:Y:S01]  /*07a0*/  SYNCS.EXCH.64 URZ, [UR7+0x78], UR4 ;  /* 0x0000780407ff75b2 */ /* 0x0004620008000100 */
[----:B------:R2:W1:Y:S01]  /*07b0*/  SYNCS.EXCH.64 URZ, [UR7+0x68], UR10 ;  /* 0x0000680a07ff75b2 */ /* 0x0004620008000100 */
[----:B------:R2:W1:Y:S01]  /*07c0*/  SYNCS.EXCH.64 URZ, [UR7+0x80], UR4 ;  /* 0x0000800407ff75b2 */ /* 0x0004620008000100 */
[----:B------:R2:W1:Y:S01]  /*07d0*/  SYNCS.EXCH.64 URZ, [UR7+0x70], UR10 ;  /* 0x0000700a07ff75b2 */ /* 0x0004620008000100 */
[----:B------:R2:W1:Y:S02]  /*07e0*/  SYNCS.EXCH.64 URZ, [UR7+0x88], UR4 ;  /* 0x0000880407ff75b2 */ /* 0x0004640008000100 */
[----:B--2---:R-:W-:Y:S01]  /*07f0*/  NOP ;  /* 0x0000000000007918 */ /* 0x004fe20000000000 */
.L_x_10:
[----:B------:R-:W2:Y:S01]  /*0800*/  SHFL.IDX PT, R2, R65, RZ, 0x1f ;  /* 0x00001fff41027589 */ /* 0x000ea200000e0000 */
[----:B------:R-:W-:Y:S01]  /*0810*/  NOP ;  /* 0x0000000000007918 */ /* 0x000fe20000000000 */
[----:B--2---:R-:W-:-:S13]  /*0820*/  ISETP.NE.AND P0, PT, R2, 0x3, PT ;  /* 0x000000030200780c */ /* 0x004fda0003f05270 */
[----:B------:R-:W-:Y:S05]  /*0830*/  @P0 BRA `(.L_x_11) ;  /* 0x0000000000300947 */ /* 0x000fea0003800000 */
[----:B-1----:R-:W1:Y:S01]  /*0840*/  S2UR UR5, SR_CgaCtaId ;  /* 0x00000000000579c3 */ /* 0x002e620000008800 */
        /* <DEDUP_REMOVED lines=8> */
[----:B-1----:R2:W1:Y:S01]  /*08d0*/  SYNCS.EXCH.64 URZ, [UR5+0x90], UR10 ;  /* 0x0000900a05ff75b2 */ /* 0x0024620008000100 */
[----:B------:R2:W1:Y:S02]  /*08e0*/  SYNCS.EXCH.64 URZ, [UR5+0x98], UR10 ;  /* 0x0000980a05ff75b2 */ /* 0x0004640008000100 */
[----:B--2---:R-:W-:Y:S01]  /*08f0*/  NOP ;  /* 0x0000000000007918 */ /* 0x004fe20000000000 */
.L_x_11:
[----:B------:R-:W2:Y:S01]  /*0900*/  SHFL.IDX PT, R2, R65, RZ, 0x1f ;  /* 0x00001fff41027589 */ /* 0x000ea200000e0000 */
[----:B------:R-:W-:Y:S01]  /*0910*/  NOP ;  /* 0x0000000000007918 */ /* 0x000fe20000000000 */
[----:B--2---:R-:W-:-:S13]  /*0920*/  ISETP.NE.AND P0, PT, R2, 0x4, PT ;  /* 0x000000040200780c */ /* 0x004fda0003f05270 */
[----:B------:R-:W-:Y:S05]  /*0930*/  @P0 BRA `(.L_x_12) ;  /* 0x00000000004c0947 */ /* 0x000fea0003800000 */
[----:B-1----:R-:W1:Y:S01]  /*0940*/  S2UR UR5, SR_CgaCtaId ;  /* 0x00000000000579c3 */ /* 0x002e620000008800 */
[----:B------:R-:W-:Y:S01]  /*0950*/  UMOV UR9, 0x100 ;  /* 0x0000010000097882 */ /* 0x000fe20000000000 */
[----:B------:R-:W-:Y:S01]  /*0960*/  UMOV UR7, 0x400 ;  /* 0x0000040000077882 */ /* 0x000fe20000000000 */
[----:B------:R-:W-:Y:S01]  /*0970*/  USEL UR9, UR9, 0xe0, UP2 ;  /* 0x000000e009097887 */ /* 0x000fe20009000000 */
[----:B------:R-:W-:Y:S01]  /*0980*/  UMOV UR4, 0x1 ;  /* 0x0000000100047882 */ /* 0x000fe20000000000 */
[----:B------:R-:W-:Y:S01]  /*0990*/  ELECT P0, URZ, PT ;  /* 0x0000000000ff782f */ /* 0x000fe20003800000 */
[----:B------:R-:W-:-:S04]  /*09a0*/  UIADD3 UR10, UPT, UPT, -UR4, 0x100000, URZ ;  /* 0x00100000040a7890 */ /* 0x000fc8000fffe1ff */
[----:B------:R-:W-:Y:S02]  /*09b0*/  USHF.L.U32 UR11, UR10, 0xb, URZ ;  /* 0x0000000b0a0b7899 */ /* 0x000fe400080006ff */
[----:B------:R-:W-:Y:S02]  /*09c0*/  USHF.L.U32 UR10, UR10, 0x1, URZ ;  /* 0x000000010a0a7899 */ /* 0x000fe400080006ff */
[----:B------:R-:W-:-:S04]  /*09d0*/  UIADD3 UR12, UPT, UPT, -UR9, 0x100000, URZ ;  /* 0x00100000090c7890 */ /* 0x000fc8000fffe1ff */
[----:B------:R-:W-:Y:S02]  /*09e0*/  USHF.L.U32 UR13, UR12, 0xb, URZ ;  /* 0x0000000b0c0d7899 */ /* 0x000fe400080006ff */
[----:B------:R-:W-:Y:S02]  /*09f0*/  USHF.L.U32 UR12, UR12, 0x1, URZ ;  /* 0x000000010c0c7899 */ /* 0x000fe400080006ff */
[----:B-1----:R-:W-:Y:S01]  /*0a00*/  ULEA UR5, UR5, UR7, 0x18 ;  /* 0x0000000705057291 */ /* 0x002fe2000f8ec0ff */
[----:B------:R-:W1:Y:S11]  /*0a10*/  FENCE.VIEW.ASYNC.S ;  /* 0x00000000000073c6 */ /* 0x000e760000000000 */
[----:B-1----:R2:W1:Y:S01]  /*0a20*/  SYNCS.EXCH.64 URZ, [UR5+0xa0], UR10 ;  /* 0x0000a00a05ff75b2 */ /* 0x0024620008000100 */
[----:B------:R2:W1:Y:S01]  /*0a30*/  SYNCS.EXCH.64 URZ, [UR5+0xb0], UR12 ;  /* 0x0000b00c05ff75b2 */ /* 0x0004620008000100 */
[----:B------:R2:W1:Y:S01]  /*0a40*/  SYNCS.EXCH.64 URZ, [UR5+0xa8], UR10 ;  /* 0x0000a80a05ff75b2 */ /* 0x0004620008000100 */
[----:B------:R2:W1:Y:S02]  /*0a50*/  SYNCS.EXCH.64 URZ, [UR5+0xb8], UR12 ;  /* 0x0000b80c05ff75b2 */ /* 0x0004640008000100 */
[----:B--2---:R-:W-:Y:S01]  /*0a60*/  NOP ;  /* 0x0000000000007918 */ /* 0x004fe20000000000 */
.L_x_12:
        /* <DEDUP_REMOVED lines=22> */
[----:B------:R2:W1:Y:S01]  /*0bd0*/  SYNCS.EXCH.64 URZ, [UR7+0xf0], UR4 ;  /* 0x0000f00407ff75b2 */ /* 0x0004620008000100 */
[----:B------:R2:W1:Y:S01]  /*0be0*/  SYNCS.EXCH.64 URZ, [UR7+0xd8], UR10 ;  /* 0x0000d80a07ff75b2 */ /* 0x0004620008000100 */
[----:B------:R2:W1:Y:S02]  /*0bf0*/  SYNCS.EXCH.64 URZ, [UR7+0xf8], UR4 ;  /* 0x0000f80407ff75b2 */ /* 0x0004640008000100 */
[----:B--2---:R-:W-:Y:S01]  /*0c00*/  NOP ;  /* 0x0000000000007918 */ /* 0x004fe20000000000 */
.L_x_13:
        /* <DEDUP_REMOVED lines=18> */
.L_x_14:
[----:B-1----:R-:W1:Y:S01]  /*0d30*/  S2UR UR5, SR_CTAID.X ;  /* 0x00000000000579c3 */ /* 0x002e620000002500 */
[----:B------:R-:W-:-:S05]  /*0d40*/  CS2R.32 R59, SR_CgaSize ;  /* 0x00000000003b7805 */ /* 0x000fca0000008a00 */
[----:B------:R-:W-:-:S05]  /*0d50*/  IMAD R59, R59, -0xa0, RZ ;  /* 0xffffff603b3b7824 */ /* 0x000fca00078e02ff */
[----:B------:R-:W-:-:S14]  /*0d60*/  R2UR UR9, R59 ;  /* 0x000000003b0972ca */ /* 0x000fdc00000e0000 */
[----:B------:R-:W2:Y:S01]  /*0d70*/  LDCU UR9, c[0x0][UR9+0x2b0] ;  /* 0x00005600090977ac */ /* 0x000ea20008000800 */
[----:B------:R-:W-:Y:S01]  /*0d80*/  NOP ;  /* 0x0000000000007918 */ /* 0x000fe20000000000 */
[----:B------:R-:W-:-:S05]  /*0d90*/  CS2R.32 R59, SR_CgaSize ;  /* 0x00000000003b7805 */ /* 0x000fca0000008a00 */
[----:B------:R-:W-:-:S05]  /*0da0*/  IMAD R59, R59, -0xa0, RZ ;  /* 0xffffff603b3b7824 */ /* 0x000fca00078e02ff */
[----:B------:R-:W-:-:S14]  /*0db0*/  R2UR UR7, R59 ;  /* 0x000000003b0772ca */ /* 0x000fdc00000e0000 */
[----:B------:R-:W3:Y:S01]  /*0dc0*/  LDCU UR7, c[0x0][UR7+0x2b4] ;  /* 0x00005680070777ac */ /* 0x000ee20008000800 */
[----:B------:R-:W4:Y:S08]  /*0dd0*/  S2UR UR4, SR_CTAID.Y ;  /* 0x00000000000479c3 */ /* 0x000f300000002600 */
[----:B------:R-:W3:Y:S01]  /*0de0*/  LDC R10, c[0x0][0xb24] ;  /* 0x0002c900ff0a7b82 */ /* 0x000ee20000000800 */
[----:B-1----:R-:W-:-:S02]  /*0df0*/  I2FP.F32.U32 R59, UR5 ;  /* 0x00000005003b7c45 */ /* 0x002fc40008201000 */
[----:B------:R-:W-:-:S05]  /*0e00*/  CS2R.32 R3, SR_CgaSize ;  /* 0x0000000000037805 */ /* 0x000fca0000008a00 */
[----:B------:R-:W-:-:S06]  /*0e10*/  IMAD R3, R3, -0xa0, RZ ;  /* 0xffffff6003037824 */ /* 0x000fcc00078e02ff */
[----:B------:R-:W1:Y:S01]  /*0e20*/  LDC R3, c[0x0][R3+0x2a0] ;  /* 0x0000a80003037b82 */ /* 0x000e620000000800 */
[----:B------:R-:W-:Y:S01]  /*0e30*/  MOV R21, UR5 ;  /* 0x0000000500157c02 */ /* 0x000fe20008000f00 */
[----:B--2---:R-:W-:Y:S01]  /*0e40*/  FMUL R59, R59, UR9 ;  /* 0x000000093b3b7c20 */ /* 0x004fe20008400000 */
[----:B----4-:R-:W-:Y:S02]  /*0e50*/  I2FP.F32.U32 R58, UR4 ;  /* 0x00000004003a7c45 */ /* 0x010fe40008201000 */
[----:B------:R-:W-:-:S05]  /*0e60*/  CS2R.32 R2, SR_CgaSize ;  /* 0x0000000000027805 */ /* 0x000fca0000008a00 */
[----:B------:R-:W-:-:S06]  /*0e70*/  IMAD R2, R2, -0xa0, RZ ;  /* 0xffffff6002027824 */ /* 0x000fcc00078e02ff */
[----:B------:R-:W2:Y:S01]  /*0e80*/  LDC R2, c[0x0][R2+0x2a4] ;  /* 0x0000a90002027b82 */ /* 0x000ea20000000800 */
[----:B------:R-:W-:Y:S01]  /*0e90*/  MOV R20, UR4 ;  /* 0x0000000400147c02 */ /* 0x000fe20008000f00 */
[----:B------:R-:W4:Y:S01]  /*0ea0*/  F2I.U32.TRUNC.NTZ R59, R59 ;  /* 0x0000003b003b7305 */ /* 0x000f22000020f000 */
[----:B---3--:R-:W-:-:S05]  /*0eb0*/  FMUL R58, R58, UR7 ;  /* 0x000000073a3a7c20 */ /* 0x008fca0008400000 */
[----:B------:R-:W-:Y:S01]  /*0ec0*/  BAR.SYNC.DEFER_BLOCKING 0x0 ;  /* 0x0000000000007b1d */ /* 0x000fe20000010000 */
[----:B------:R-:W-:-:S05]  /*0ed0*/  ISETP.GE.AND P0, PT, R10, 0x1, PT ;  /* 0x000000010a00780c */ /* 0x000fca0003f06270 */
[----:B------:R-:W3:Y:S02]  /*0ee0*/  F2I.U32.TRUNC.NTZ R58, R58 ;  /* 0x0000003a003a7305 */ /* 0x000ee4000020f000 */
[----:B------:R-:W2:Y:S01]  /*0ef0*/  S2UR UR36, SR_CTAID.Z ;  /* 0x00000000002479c3 */ /* 0x000ea20000002700 */
[----:B----4-:R-:W-:-:S05]  /*0f00*/  IADD3 R59, PT, PT, -R59, RZ, RZ ;  /* 0x000000ff3b3b7210 */ /* 0x010fca0007ffe1ff */
[----:B-1----:R-:W-:Y:S01]  /*0f10*/  IMAD R59, R3, R59, UR5 ;  /* 0x00000005033b7e24 */ /* 0x002fe2000f8e023b */
[----:B---3--:R-:W-:-:S05]  /*0f20*/  IADD3 R58, PT, PT, -R58, RZ, RZ ;  /* 0x000000ff3a3a7210 */ /* 0x008fca0007ffe1ff */
[----:B--2---:R-:W-:Y:S01]  /*0f30*/  IMAD R58, R2, R58, UR4 ;  /* 0x00000004023a7e24 */ /* 0x004fe2000f8e023a */
[----:B------:R-:W-:Y:S06]  /*0f40*/  @!P0 BRA `(.L_x_15) ;  /* 0x0000000000b88947 */ /* 0x000fec0003800000 */
[----:B------:R-:W1:Y:S01]  /*0f50*/  LDC.64 R4, c[0x0][0xb18] ;  /* 0x0002c600ff047b82 */ /* 0x000e620000000a00 */
[----:B------:R-:W-:-:S07]  /*0f60*/  ISETP.NE.AND P0, PT, R10, 0x1, PT ;  /* 0x000000010a00780c */ /* 0x000fce0003f05270 */
[----:B------:R-:W2:Y:S08]  /*0f70*/  LDC R9, c[0x0][0xb0c] ;  /* 0x0002c300ff097b82 */ /* 0x000eb00000000800 */
[----:B------:R-:W3:Y:S08]  /*0f80*/  LDC R12, c[0x0][0x370] ;  /* 0x0000dc00ff0c7b82 */ /* 0x000ef00000000800 */
[----:B------:R-:W4:Y:S01]  /*0f90*/  LDC R11, c[0x0][0x374] ;  /* 0x0000dd00ff0b7b82 */ /* 0x000f220000000800 */
[----:B-1----:R-:W-:-:S07]  /*0fa0*/  ISETP.NE.AND P1, PT, R4, 0x1, PT ;  /* 0x000000010400780c */ /* 0x002fce0003f25270 */
[----:B------:R-:W3:Y:S01]  /*0fb0*/  LDC.64 R6, c[0x0][0xb10] ;  /* 0x0002c400ff067b82 */ /* 0x000ee20000000a00 */
[----:B--2---:R-:W-:-:S07]  /*0fc0*/  ISETP.NE.AND P2, PT, R9, 0x1, PT ;  /* 0x000000010900780c */ /* 0x004fce0003f45270 */
[----:B------:R-:W1:Y:S08]  /*0fd0*/  LDC R8, c[0x0][0xb20] ;  /* 0x0002c800ff087b82 */ /* 0x000e700000000800 */
[----:B------:R-:W2:Y:S01]  /*0fe0*/  LDC.64 R2, c[0x0][0xb28] ;  /* 0x0002ca00ff027b82 */ /* 0x000ea20000000a00 */
[----:B----4-:R-:W-:-:S04]  /*0ff0*/  IMAD.HI.U32 R13, R11, R5, RZ ;  /* 0x000000050b0d7227 */ /* 0x010fc800078e00ff */
[----:B------:R-:W-:-:S04]  /*1000*/  IMAD.HI.U32 R5, R20, R5, RZ ;  /* 0x0000000514057227 */ /* 0x000fc800078e00ff */
[----:B---3--:R-:W-:-:S05]  /*1010*/  IMAD.HI.U32 R14, R12, R6, RZ ;  /* 0x000000060c0e7227 */ /* 0x008fca00078e00ff */
[-C--:B------:R-:W-:Y:S01]  /*1020*/  @P2 SHF.R.U32.HI R12, RZ, R7.reuse, R14 ;  /* 0x00000007ff0c2219 */ /* 0x080fe2000001160e */
[----:B------:R-:W-:Y:S01]  /*1030*/  IMAD.HI.U32 R14, R21, R6, RZ ;  /* 0x00000006150e7227 */ /* 0x000fe200078e00ff */
[-C--:B-1----:R-:W-:Y:S02]  /*1040*/  @P1 SHF.R.U32.HI R11, RZ, R8.reuse, R13 ;  /* 0x00000008ff0b1219 */ /* 0x082fe4000001160d */
[----:B------:R-:W-:Y:S02]  /*1050*/  SHF.R.U32.HI R5, RZ, R8, R5 ;  /* 0x00000008ff057219 */ /* 0x000fe40000011605 */
[----:B------:R-:W-:Y:S02]  /*1060*/  SHF.R.U32.HI R14, RZ, R7, R14 ;  /* 0x00000007ff0e7219 */ /* 0x000fe4000001160e */
[----:B------:R-:W-:Y:S01]  /*1070*/  SEL R5, R20, R5, !P1 ;  /* 0x0000000514057207 */ /* 0x000fe20004800000 */
[----:B--2---:R-:W-:Y:S01]  /*1080*/  IMAD.HI.U32 R13, R11, R2, RZ ;  /* 0x000000020b0d7227 */ /* 0x004fe200078e00ff */
[----:B------:R-:W-:-:S03]  /*1090*/  SEL R14, R21, R14, !P2 ;  /* 0x0000000e150e7207 */ /* 0x000fc60005000000 */
[----:B------:R-:W-:Y:S01]  /*10a0*/  IMAD.HI.U32 R6, R12, R2, RZ ;  /* 0x000000020c067227 */ /* 0x000fe200078e00ff */
[----:B------:R-:W-:-:S04]  /*10b0*/  @P0 SHF.R.U32.HI R11, RZ, R3, R13 ;  /* 0x00000003ff0b0219 */ /* 0x000fc8000001160d */
[----:B------:R-:W-:Y:S01]  /*10c0*/  @P0 SHF.R.U32.HI R12, RZ, R3, R6 ;  /* 0x00000003ff0c0219 */ /* 0x000fe20000011606 */
[----:B------:R-:W-:-:S04]  /*10d0*/  IMAD R11, R11, R10, RZ ;  /* 0x0000000a0b0b7224 */ /* 0x000fc800078e02ff */
[----:B------:R-:W-:Y:S01]  /*10e0*/  IMAD R6, R12, R10, RZ ;  /* 0x0000000a0c067224 */ /* 0x000fe200078e02ff */
[----:B------:R-:W-:-:S04]  /*10f0*/  ISETP.GE.AND P1, PT, R5, R11, PT ;  /* 0x0000000b0500720c */ /* 0x000fc80003f26270 */
[----:B------:R-:W-:Y:S01]  /*1100*/  ISETP.GE.OR P1, PT, R14, R6, P1 ;  /* 0x000000060e00720c */ /* 0x000fe20000f26670 */
[----:B------:R-:W-:-:S05]  /*1110*/  IMAD.HI.U32 R6, R5, R2, RZ ;  /* 0x0000000205067227 */ /* 0x000fca00078e00ff */
[----:B------:R-:W-:-:S04]  /*1120*/  SHF.R.U32.HI R6, RZ, R3, R6 ;  /* 0x00000003ff067219 */ /* 0x000fc80000011606 */
[----:B------:R-:W-:-:S03]  /*1130*/  SEL R6, R5, R6, !P0 ;  /* 0x0000000605067207 */ /* 0x000fc60004000000 */
[----:B------:R-:W-:Y:S01]  /*1140*/  @!P1 IMAD.HI.U32 R7, R14, R2, RZ ;  /* 0x000000020e079227 */ /* 0x000fe200078e00ff */
[----:B------:R-:W-:-:S04]  /*1150*/  IADD3 R2, PT, PT, -R6, RZ, RZ ;  /* 0x000000ff06027210 */ /* 0x000fc80007ffe1ff */
[----:B------:R-:W-:Y:S01]  /*1160*/  @!P1 SHF.R.U32.HI R3, RZ, R3, R7 ;  /* 0x00000003ff039219 */ /* 0x000fe20000011607 */
[----:B------:R-:W-:Y:S01]  /*1170*/  IMAD R2, R10, R2, R5 ;  /* 0x000000020a027224 */ /* 0x000fe200078e0205 */
[----:B------:R-:W-:Y:S02]  /*1180*/  IADD3 R7, PT, PT, -R5, RZ, RZ ;  /* 0x000000ff05077210 */ /* 0x000fe40007ffe1ff */
[----:B------:R-:W-:-:S03]  /*1190*/  @!P1 SEL R3, R14, R3, !P0 ;  /* 0x000000030e039207 */ /* 0x000fc60004000000 */
[----:B------:R-:W-:Y:S02]  /*11a0*/  IMAD R7, R4, R7, R20 ;  /* 0x0000000704077224 */ /* 0x000fe400078e0214 */
[--C-:B------:R-:W-:Y:S02]  /*11b0*/  @!P1 IMAD.IADD R6, R6, 0x1, -R3.reuse ;  /* 0x0000000106069824 */ /* 0x100fe400078e0a03 */
[----:B------:R-:W-:Y:S01]  /*11c0*/  @!P1 IMAD R3, R2, R12, R3 ;  /* 0x0000000c02039224 */ /* 0x000fe200078e0203 */
[----:B------:R-:W-:Y:S01]  /*11d0*/  IADD3 R2, PT, PT, -R14, RZ, RZ ;  /* 0x000000ff0e027210 */ /* 0x000fe20007ffe1ff */
[----:B------:R-:W-:Y:S02]  /*11e0*/  @!P1 IMAD R5, R6, R10, R14 ;  /* 0x0000000a06059224 */ /* 0x000fe400078e020e */
[----:B------:R-:W-:Y:S02]  /*11f0*/  @!P1 IMAD.MOV.U32 R14, RZ, RZ, R3 ;  /* 0x000000ffff0e9224 */ /* 0x000fe400078e0003 */
[----:B------:R-:W-:-:S02]  /*1200*/  IMAD R2, R9, R2, R21 ;  /* 0x0000000209027224 */ /* 0x000fc400078e0215 */
[----:B------:R-:W-:Y:S02]  /*1210*/  IMAD R20, R5, R4, R7 ;  /* 0x0000000405147224 */ /* 0x000fe400078e0207 */
[----:B------:R-:W-:Y:S02]  /*1220*/  IMAD R21, R14, R9, R2 ;  /* 0x000000090e157224 */ /* 0x000fe400078e0202 */
.L_x_15:
[----:B------:R-:W1:Y:S01]  /*1230*/  LDCU UR4, c[0x0][0xb30] ;  /* 0x00016600ff0477ac */ /* 0x000e620008000800 */
[----:B------:R-:W2:Y:S08]  /*1240*/  S2UR UR37, SR_CgaCtaId ;  /* 0x00000000002579c3 */ /* 0x000eb00000008800 */
[----:B------:R-:W3:Y:S01]  /*1250*/  LDC R26, c[0x0][0xb24] ;  /* 0x0002c900ff1a7b82 */ /* 0x000ee20000000800 */
[----:B-1----:R-:W-:-:S09]  /*1260*/  UISETP.NE.AND UP1, UPT, UR4, 0x1, UPT ;  /* 0x000000010400788c */ /* 0x002fd2000bf25270 */
[----:B--2---:R-:W-:Y:S05]  /*1270*/  BRA.U UP1, `(.L_x_16) ;  /* 0x0000000101407547 */ /* 0x004fea000b800000 */
[----:B------:R-:W1:Y:S08]  /*1280*/  LDC.64 R4, c[0x0][0xb10] ;  /* 0x0002c400ff047b82 */ /* 0x000e700000000a00 */
[----:B------:R-:W2:Y:S08]  /*1290*/  LDC.64 R2, c[0x0][0xb18] ;  /* 0x0002c600ff027b82 */ /* 0x000eb00000000a00 */
[----:B------:R-:W4:Y:S08]  /*12a0*/  LDC R6, c[0x0][0xb20] ;  /* 0x0002c800ff067b82 */ /* 0x000f300000000800 */
[----:B------:R-:W3:Y:S01]  /*12b0*/  LDC R7, c[0x0][0xb0c] ;  /* 0x0002c300ff077b82 */ /* 0x000ee20000000800 */
[----:B-1----:R-:W-:-:S05]  /*12c0*/  IMAD.HI.U32 R4, R21, R4, RZ ;  /* 0x0000000415047227 */ /* 0x002fca00078e00ff */
[----:B------:R-:W-:Y:S01]  /*12d0*/  SHF.R.U32.HI R4, RZ, R5, R4 ;  /* 0x00000005ff047219 */ /* 0x000fe20000011604 */
[----:B--2---:R-:W-:Y:S01]  /*12e0*/  IMAD.HI.U32 R3, R20, R3, RZ ;  /* 0x0000000314037227 */ /* 0x004fe200078e00ff */
[----:B------:R-:W-:-:S04]  /*12f0*/  ISETP.NE.AND P0, PT, R2, 0x1, PT ;  /* 0x000000010200780c */ /* 0x000fc80003f05270 */
[----:B----4-:R-:W-:-:S04]  /*1300*/  SHF.R.U32.HI R3, RZ, R6, R3 ;  /* 0x00000006ff037219 */ /* 0x010fc80000011603 */
[----:B------:R-:W-:Y:S02]  /*1310*/  SEL R3, R20, R3, !P0 ;  /* 0x0000000314037207 */ /* 0x000fe40004000000 */
[----:B---3--:R-:W-:-:S04]  /*1320*/  ISETP.NE.AND P1, PT, R7, 0x1, PT ;  /* 0x000000010700780c */ /* 0x008fc80003f25270 */
[----:B------:R-:W-:-:S05]  /*1330*/  SEL R4, R21, R4, !P1 ;  /* 0x0000000415047207 */ /* 0x000fca0004800000 */
[----:B------:R-:W-:Y:S02]  /*1340*/  IMAD.IADD R5, R3, 0x1, -R4 ;  /* 0x0000000103057824 */ /* 0x000fe400078e0a04 */
[----:B------:R-:W-:Y:S02]  /*1350*/  IMAD.IADD R3, R4, 0x1, -R3 ;  /* 0x0000000104037824 */ /* 0x000fe400078e0a03 */
[----:B------:R-:W-:Y:S02]  /*1360*/  IMAD R21, R5, R7, R21 ;  /* 0x0000000705157224 */ /* 0x000fe400078e0215 */
[----:B------:R-:W-:-:S07]  /*1370*/  IMAD R20, R3, R2, R20 ;  /* 0x0000000203147224 */ /* 0x000fce00078e0214 */
.L_x_16:
[----:B------:R-:W-:Y:S01]  /*1380*/  BAR.SYNC.DEFER_BLOCKING 0x0 ;  /* 0x0000000000007b1d */ /* 0x000fe20000010000 */
[----:B------:R-:W-:Y:S01]  /*1390*/  UISETP.NE.AND UP1, UPT, UR8, 0x2, UPT ;  /* 0x000000020800788c */ /* 0x000fe2000bf25270 */
[----:B------:R-:W-:Y:S02]  /*13a0*/  ISETP.NE.OR P5, PT, R0, 0x2, !P5 ;  /* 0x000000020000780c */ /* 0x000fe40006fa5670 */
[----:B------:R-:W-:-:S06]  /*13b0*/  LOP3.LUT R2, R70, 0x1f, RZ, 0xc0, !PT ;  /* 0x0000001f46027812 */ /* 0x000fcc00078ec0ff */
[----:B------:R-:W-:Y:S05]  /*13c0*/  BRA.U UP1, `(.L_x_17) ;  /* 0x0000001101f47547 */ /* 0x000fea000b800000 */
[----:B------:R-:W1:Y:S01]  /*13d0*/  LDCU UR13, c[0x0][0x38c] ;  /* 0x00007180ff0d77ac */ /* 0x000e620008000800 */
[----:B------:R-:W2:Y:S01]  /*13e0*/  LDC R8, c[0x0][0x370] ;  /* 0x0000dc00ff087b82 */ /* 0x000ea20000000800 */
[----:B------:R-:W-:Y:S01]  /*13f0*/  PLOP3.LUT P1, PT, PT, PT, UP2, 0x80, 0x8 ;  /* 0x000000000008781c */ /* 0x000fe20003f2f028 */
[----:B------:R-:W-:Y:S01]  /*1400*/  IMAD.MOV.U32 R15, RZ, RZ, 0x1 ;  /* 0x00000001ff0f7424 */ /* 0x000fe200078e00ff */
[----:B------:R-:W-:Y:S01]  /*1410*/  ISETP.EQ.OR P4, PT, R2, RZ, P5 ;  /* 0x000000ff0200720c */ /* 0x000fe20002f82670 */
[----:B------:R-:W-:Y:S01]  /*1420*/  IMAD.MOV.U32 R14, RZ, RZ, RZ ;  /* 0x000000ffff0e7224 */ /* 0x000fe200078e00ff */
[----:B------:R-:W-:Y:S02]  /*1430*/  PLOP3.LUT P1, PT, P1, PT, PT, 0x8, 0x80 ;  /* 0x000000000080781c */ /* 0x000fe40000f2e170 */
[----:B------:R-:W-:Y:S01]  /*1440*/  CS2R R12, SRZ ;  /* 0x00000000000c7805 */ /* 0x000fe2000001ff00 */
[----:B------:R-:W-:Y:S01]  /*1450*/  IMAD.MOV.U32 R11, RZ, RZ, 0x1 ;  /* 0x00000001ff0b7424 */ /* 0x000fe200078e00ff */
[----:B------:R-:W4:Y:S01]  /*1460*/  LDC R0, c[0x0][0x374] ;  /* 0x0000dd00ff007b82 */ /* 0x000f220000000800 */
[----:B------:R-:W2:Y:S01]  /*1470*/  LDCU.64 UR22, c[0x0][0x348] ;  /* 0x00006900ff1677ac */ /* 0x000ea20008000a00 */
[----:B------:R-:W-:Y:S01]  /*1480*/  UMOV UR6, URZ ;  /* 0x000000ff00067c82 */ /* 0x000fe20008000000 */
[----:B-1----:R-:W-:-:S04]  /*1490*/  UIADD3 UR5, UPT, UPT, UR13, 0x7f, URZ ;  /* 0x0000007f0d057890 */ /* 0x002fc8000fffe0ff */
[----:B------:R-:W-:-:S04]  /*14a0*/  USHF.R.S32.HI UR4, URZ, 0x1f, UR5 ;  /* 0x0000001fff047899 */ /* 0x000fc80008011405 */
[----:B------:R-:W-:-:S04]  /*14b0*/  ULEA.HI UR4, UR4, UR5, URZ, 0x7 ;  /* 0x0000000504047291 */ /* 0x000fc8000f8f38ff */
[----:B------:R-:W-:Y:S02]  /*14c0*/  USHF.R.S32.HI UR15, URZ, 0x7, UR4 ;  /* 0x00000007ff0f7899 */ /* 0x000fe40008011404 */
[----:B------:R-:W-:Y:S02]  /*14d0*/  UIADD3 UR4, UPT, UPT, UR13, -0x1, URZ ;  /* 0xffffffff0d047890 */ /* 0x000fe4000fffe0ff */
[----:B------:R-:W-:Y:S02]  /*14e0*/  UISETP.LT.U32.AND UP0, UPT, UR15, 0x6, UPT ;  /* 0x000000060f00788c */ /* 0x000fe4000bf01070 */
[----:B------:R-:W-:Y:S02]  /*14f0*/  UISETP.GE.U32.AND UP1, UPT, UR4, -0xff, UPT ;  /* 0xffffff010400788c */ /* 0x000fe4000bf26070 */
[----:B------:R-:W-:Y:S02]  /*1500*/  USEL UR14, UR15, 0x6, UP0 ;  /* 0x000000060f0e7887 */ /* 0x000fe40008000000 */
[----:B------:R-:W-:-:S02]  /*1510*/  UIADD3 UR13, UPT, UPT, UR13, 0xfe, URZ ;  /* 0x000000fe0d0d7890 */ /* 0x000fc4000fffe0ff */
[----:B------:R-:W-:Y:S02]  /*1520*/  UIADD3 UR5, UPT, UPT, UR14, -0x1, URZ ;  /* 0xffffffff0e057890 */ /* 0x000fe4000fffe0ff */
[----:B------:R-:W-:-:S03]  /*1530*/  UIADD3 UR7, UPT, UPT, UR15, -UR14, URZ ;  /* 0x8000000e0f077290 */ /* 0x000fc6000fffe0ff */
[----:B------:R-:W-:-:S04]  /*1540*/  @UP1 UIADD3 UR5, UPT, UPT, UR14, URZ, URZ ;  /* 0x000000ff0e051290 */ /* 0x000fc8000fffe0ff */
[----:B--2---:R-:W-:-:S12]  /*1550*/  UIADD3 UR5, UPT, UPT, UR5, 0x1, URZ ;  /* 0x0000000105057890 */ /* 0x004fd8000fffe0ff */
.L_x_35:
[----:B------:R-:W-:Y:S01]  /*1560*/  UISETP.NE.AND UP0, UPT, UR37, URZ, UPT ;  /* 0x000000ff2500728c */ /* 0x000fe2000bf05270 */
[----:B------:R-:W1:Y:S08]  /*1570*/  S2UR UR37, SR_CgaCtaId ;  /* 0x00000000002579c3 */ /* 0x000e700000008800 */
[----:B------:R-:W-:Y:S05]  /*1580*/  BRA.U UP0, `(.L_x_18) ;  /* 0x0000000100347547 */ /* 0x000fea000b800000 */
[----:B------:R-:W2:Y:S01]  /*1590*/  S2R R2, SR_CgaCtaId ;  /* 0x0000000000027919 */ /* 0x000ea20000008800 */
[----:B------:R-:W-:-:S04]  /*15a0*/  MOV R3, 0x400 ;  /* 0x0000040000037802 */ /* 0x000fc80000000f00 */
[----:B--2---:R-:W-:Y:S02]  /*15b0*/  LEA R2, R2, R3, 0x18 ;  /* 0x0000000302027211 */ /* 0x004fe400078ec0ff */
[----:B------:R-:W-:-:S03]  /*15c0*/  SHF.L.U32 R3, R11, 0x1f, RZ ;  /* 0x0000001f0b037819 */ /* 0x000fc600000006ff */
[----:B------:R-:W-:-:S04]  /*15d0*/  IMAD R2, R12, 0x8, R2 ;  /* 0x000000080c027824 */ /* 0x000fc800078e0202 */
[----:B------:R-:W2:Y:S02]  /*15e0*/  SYNCS.PHASECHK.TRANS64.TRYWAIT P0, [R2+URZ+0x110], R3 ;  /* 0x00011003020075a7 */ /* 0x000ea400080011ff */
[----:B--2---:R-:W-:Y:S05]  /*15f0*/  @!P0 BRA `(.L_x_19) ;  /* 0x0000005800f88947 */ /* 0x004fea0003800000 */
.L_x_117:
[----:B------:R-:W-:Y:S01]  /*1600*/  VIADD R12, R12, 0x1 ;  /* 0x000000010c0c7836 */ /* 0x000fe20000000000 */
[----:B------:R2:W-:Y:S04]  /*1610*/  SYNCS.ARRIVE.TRANS64.A1T0 RZ, [R2+URZ+0x100], RZ ;  /* 0x000100ff02ff79a7 */ /* 0x0005e800081000ff */
[----:B------:R-:W-:-:S04]  /*1620*/  ISETP.NE.AND P0, PT, R12, 0x2, PT ;  /* 0x000000020c00780c */ /* 0x000fc80003f05270 */
[----:B------:R-:W-:Y:S02]  /*1630*/  SEL R12, R12, RZ, P0 ;  /* 0x000000ff0c0c7207 */ /* 0x000fe40000000000 */
[----:B--2---:R-:W-:-:S04]  /*1640*/  SEL R2, RZ, 0x1, P0 ;  /* 0x00000001ff027807 */ /* 0x004fc80000000000 */
[----:B------:R-:W-:-:S07]  /*1650*/  LOP3.LUT R11, R11, R2, RZ, 0x3c, !PT ;  /* 0x000000020b0b7212 */ /* 0x000fce00078e3cff */
.L_x_18:
[----:B------:R-:W-:Y:S01]  /*1660*/  UMOV UR4, 0x400 ;  /* 0x0000040000047882 */ /* 0x000fe20000000000 */
[----:B------:R-:W-:Y:S01]  /*1670*/  SHF.L.U32 R2, R15, 0x1f, RZ ;  /* 0x0000001f0f027819 */ /* 0x000fe200000006ff */
[----:B-1----:R-:W-:Y:S01]  /*1680*/  ULEA UR4, UR37, UR4, 0x18 ;  /* 0x0000000425047291 */ /* 0x002fe2000f8ec0ff */
[----:B------:R-:W-:Y:S01]  /*1690*/  R2UR UR35, R21 ;  /* 0x00000000152372ca */ /* 0x000fe200000e0000 */
[----:B------:R-:W-:Y:S01]  /*16a0*/  UISETP.GE.U32.AND UP0, UPT, UR13, 0xff, UPT ;  /* 0x000000ff0d00788c */ /* 0x000fe2000bf06070 */
[----:B------:R-:W-:Y:S01]  /*16b0*/  R2UR UR19, R20 ;  /* 0x00000000141372ca */ /* 0x000fe200000e0000 */
[----:B------:R-:W-:Y:S01]  /*16c0*/  ULEA UR8, UR6, UR4, 0x3 ;  /* 0x0000000406087291 */ /* 0x000fe2000f8e18ff */
[----:B------:R-:W-:-:S08]  /*16d0*/  UMOV UR29, URZ ;  /* 0x000000ff001d7c82 */ /* 0x000fd00008000000 */
[----:B------:R1:W2:Y:S01]  /*16e0*/  SYNCS.PHASECHK.TRANS64.TRYWAIT P0, [UR8+0x30], R2 ;  /* 0x00003002ff0075a7 */ /* 0x0002a20008001108 */
[----:B------:R-:W-:Y:S02]  /*16f0*/  USHF.L.U32 UR35, UR35, 0x6, URZ ;  /* 0x0000000623237899 */ /* 0x000fe400080006ff */
[----:B------:R-:W-:Y:S01]  /*1700*/  USHF.L.U32 UR19, UR19, 0x6, URZ ;  /* 0x0000000613137899 */ /* 0x000fe200080006ff */
[----:B------:R-:W-:Y:S11]  /*1710*/  BRA.U !UP0, `(.L_x_20) ;  /* 0x0000000108d47547 */ /* 0x000ff6000b800000 */
[----:B------:R-:W-:Y:S01]  /*1720*/  UMOV UR21, URZ ;  /* 0x000000ff00157c82 */ /* 0x000fe20008000000 */
[----:B------:R-:W-:-:S05]  /*1730*/  UMOV UR42, UR6 ;  /* 0x00000006002a7c82 */ /* 0x000fca0008000000 */
.L_x_25:
[----:B-1----:R-:W-:Y:S01]  /*1740*/  ULEA UR33, UR42, UR4, 0x3 ;  /* 0x000000042a217291 */ /* 0x002fe2000f8e18ff */
[----:B--2---:R-:W-:Y:S01]  /*1750*/  @!P5 MOV R3, 0x8000 ;  /* 0x000080000003d802 */ /* 0x004fe20000000f00 */
[----:B--2---:R-:W-:Y:S10]  /*1760*/  @P0 BRA `(.L_x_21) ;  /* 0x00000000000c0947 */ /* 0x004ff40003800000 */
[----:B------:R-:W-:-:S04]  /*1770*/  SHF.L.U32 R4, R15, 0x1f, RZ ;  /* 0x0000001f0f047819 */ /* 0x000fc800000006ff */
[----:B------:R-:W2:Y:S02]  /*1780*/  SYNCS.PHASECHK.TRANS64.TRYWAIT P0, [UR33+0x30], R4 ;  /* 0x00003004ff0075a7 */ /* 0x000ea40008001121 */
[----:B--2---:R-:W-:Y:S05]  /*1790*/  @!P0 BRA `(.L_x_22) ;  /* 0x0000005800a48947 */ /* 0x004fea0003800000 */
.L_x_21:
[----:B------:R2:W-:Y:S01]  /*17a0*/  @!P5 SYNCS.ARRIVE.TRANS64 RZ, [UR33], R3 ;  /* 0x00000003ffffd9a7 */ /* 0x0005e20008000021 */
[----:B------:R-:W-:Y:S04]  /*17b0*/  BSSY.RECONVERGENT B0, `(.L_x_23) ;  /* 0x0000003000007945 */ /* 0x000fe80003800200 */
[----:B------:R-:W-:Y:S05]  /*17c0*/  @P4 BRA `(.L_x_24) ;  /* 0x0000000000044947 */ /* 0x000fea0003800000 */
[----:B------:R-:W-:Y:S05]  /*17d0*/  BPT.TRAP 0x1 ;  /* 0x000000040000795c */ /* 0x000fea0000300000 */
.L_x_24:
[----:B------:R-:W-:Y:S05]  /*17e0*/  BSYNC.RECONVERGENT B0 ;  /* 0x0000000000007941 */ /* 0x000fea0003800200 */
.L_x_23:
[----:B------:R-:W-:Y:S02]  /*17f0*/  UIADD3 UR6, UPT, UPT, UR42, 0x1, URZ ;  /* 0x000000012a067890 */ /* 0x000fe4000fffe0ff */
[----:B------:R-:W-:Y:S02]  /*1800*/  UIADD3 UR40, UP1, UPT, UR22, 0x80, URZ ;  /* 0x0000008016287890 */ /* 0x000fe4000ff3e0ff */
[----:B------:R-:W-:Y:S02]  /*1810*/  UISETP.NE.AND UP0, UPT, UR6, 0x6, UPT ;  /* 0x000000060600788c */ /* 0x000fe4000bf05270 */
[----:B------:R-:W-:Y:S02]  /*1820*/  USHF.L.U32 UR34, UR21, 0x7, URZ ;  /* 0x0000000715227899 */ /* 0x000fe400080006ff */
[----:B------:R-:W-:Y:S02]  /*1830*/  USEL UR9, URZ, 0x1, UP0 ;  /* 0x00000001ff097887 */ /* 0x000fe40008000000 */
[----:B------:R-:W-:-:S02]  /*1840*/  USEL UR6, UR6, URZ, UP0 ;  /* 0x000000ff06067287 */ /* 0x000fc40008000000 */
[----:B------:R-:W-:Y:S02]  /*1850*/  UIADD3 UR38, UP0, UPT, UR22, 0x180, URZ ;  /* 0x0000018016267890 */ /* 0x000fe4000ff1e0ff */
[----:B------:R-:W-:Y:S01]  /*1860*/  ULEA UR8, UR6, UR4, 0x3 ;  /* 0x0000000406087291 */ /* 0x000fe2000f8e18ff */
[----:B------:R-:W-:Y:S01]  /*1870*/  LOP3.LUT R15, R15, UR9, RZ, 0x3c, !PT ;  /* 0x000000090f0f7c12 */ /* 0x000fe2000f8e3cff */
[----:B------:R-:W-:Y:S02]  /*1880*/  UIADD3.X UR41, UPT, UPT, URZ, UR23, URZ, UP1, !UPT ;  /* 0x00000017ff297290 */ /* 0x000fe40008ffe4ff */
[----:B------:R-:W-:Y:S01]  /*1890*/  UIADD3 UR26, UPT, UPT, UR34, 0x40, URZ ;  /* 0x00000040221a7890 */ /* 0x000fe2000fffe0ff */
[----:B-1----:R-:W-:Y:S01]  /*18a0*/  SHF.L.U32 R2, R15, 0x1f, RZ ;  /* 0x0000001f0f027819 */ /* 0x002fe200000006ff */
[----:B------:R-:W-:Y:S01]  /*18b0*/  UIADD3.X UR39, UPT, UPT, URZ, UR23, URZ, UP0, !UPT ;  /* 0x00000017ff277290 */ /* 0x000fe200087fe4ff */
[----:B------:R-:W-:Y:S02]  /*18c0*/  UMOV UR30, 0x0 ;  /* 0x00000000001e7882 */ /* 0x000fe40000000000 */
[----:B------:R1:W1:Y:S01]  /*18d0*/  SYNCS.PHASECHK.TRANS64.TRYWAIT P0, [UR8+0x30], R2 ;  /* 0x00003002ff0075a7 */ /* 0x0002620008001108 */
[----:B------:R-:W-:Y:S01]  /*18e0*/  ULEA UR8, UR42, UR4, 0xe ;  /* 0x000000042a087291 */ /* 0x000fe2000f8e70ff */
[----:B------:R-:W-:Y:S01]  /*18f0*/  UMOV UR31, 0x10000000 ;  /* 0x10000000001f7882 */ /* 0x000fe20000000000 */
[----:B------:R-:W-:-:S02]  /*1900*/  UMOV UR25, UR33 ;  /* 0x0000002100197c82 */ /* 0x000fc40008000000 */
[----:B------:R-:W-:Y:S02]  /*1910*/  UIADD3 UR32, UPT, UPT, UR8, 0x3400, URZ ;  /* 0x0000340008207890 */ /* 0x000fe4000fffe0ff */
[----:B------:R-:W-:Y:S02]  /*1920*/  UIADD3 UR24, UPT, UPT, UR8, 0x5400, URZ ;  /* 0x0000540008187890 */ /* 0x000fe4000fffe0ff */
[----:B------:R-:W-:Y:S02]  /*1930*/  UIADD3 UR16, UPT, UPT, UR8, 0x1b400, URZ ;  /* 0x0001b40008107890 */ /* 0x000fe4000fffe0ff */
[----:B------:R-:W-:Y:S01]  /*1940*/  UIADD3 UR8, UPT, UPT, UR8, 0x1d400, URZ ;  /* 0x0001d40008087890 */ /* 0x000fe2000fffe0ff */
[----:B------:R-:W-:Y:S01]  /*1950*/  UMOV UR27, UR35 ;  /* 0x00000023001b7c82 */ /* 0x000fe20008000000 */
[----:B------:R-:W-:Y:S01]  /*1960*/  UMOV UR28, UR36 ;  /* 0x00000024001c7c82 */ /* 0x000fe20008000000 */
[----:B------:R-:W-:Y:S01]  /*1970*/  UMOV UR17, UR33 ;  /* 0x0000002100117c82 */ /* 0x000fe20008000000 */
[----:B------:R-:W-:Y:S01]  /*1980*/  UMOV UR20, UR36 ;  /* 0x0000002400147c82 */ /* 0x000fe20008000000 */
[----:B------:R-:W-:Y:S01]  /*1990*/  UMOV UR18, UR34 ;  /* 0x0000002200127c82 */ /* 0x000fe20008000000 */
[----:B------:R1:W-:Y:S01]  /*19a0*/  UTMALDG.3D [UR32], [UR40], desc[UR30] ;  /* 0x00001e20280075b4 */ /* 0x0003e20008011000 */
[----:B------:R-:W-:Y:S01]  /*19b0*/  UMOV UR11, UR19 ;  /* 0x00000013000b7c82 */ /* 0x000fe20008000000 */
[----:B------:R-:W-:Y:S01]  /*19c0*/  UMOV UR12, UR36 ;  /* 0x00000024000c7c82 */ /* 0x000fe20008000000 */
[----:B------:R-:W-:Y:S01]  /*19d0*/  UMOV UR9, UR33 ;  /* 0x0000002100097c82 */ /* 0x000fe20008000000 */
[----:B------:R-:W-:Y:S01]  /*19e0*/  UMOV UR10, UR26 ;  /* 0x0000001a000a7c82 */ /* 0x000fe20008000000 */
[----:B------:R-:W-:Y:S01]  /*19f0*/  UIADD3 UR21, UPT, UPT, UR21, 0x1, URZ ;  /* 0x0000000115157890 */ /* 0x000fe2000fffe0ff */
[----:B------:R-:W-:Y:S01]  /*1a00*/  UMOV UR29, UR5 ;  /* 0x00000005001d7c82 */ /* 0x000fe20008000000 */
[----:B------:R1:W-:Y:S02]  /*1a10*/  UTMALDG.3D [UR24], [UR40], desc[UR30] ;  /* 0x00001e18280075b4 */ /* 0x0003e40008011000 */
[----:B------:R-:W-:Y:S01]  /*1a20*/  UISETP.NE.AND UP0, UPT, UR21, UR5, UPT ;  /* 0x000000051500728c */ /* 0x000fe2000bf05270 */
[----:B------:R-:W-:Y:S01]  /*1a30*/  UMOV UR42, UR6 ;  /* 0x00000006002a7c82 */ /* 0x000fe20008000000 */
[----:B------:R1:W-:Y:S01]  /*1a40*/  UTMALDG.3D [UR16], [UR38], desc[UR30] ;  /* 0x00001e10260075b4 */ /* 0x0003e20008011000 */
[----:B------:R1:W-:Y:S06]  /*1a50*/  UTMALDG.3D [UR8], [UR38], desc[UR30] ;  /* 0x00001e08260075b4 */ /* 0x0003ec0008011000 */
[----:B------:R-:W-:Y:S05]  /*1a60*/  BRA.U UP0, `(.L_x_25) ;  /* 0xfffffffd00347547 */ /* 0x000fea000b83ffff */
.L_x_20:
[----:B-1----:R-:W-:Y:S01]  /*1a70*/  ULEA UR8, UR6, UR4, 0x3 ;  /* 0x0000000406087291 */ /* 0x002fe2000f8e18ff */
[----:B------:R-:W-:Y:S01]  /*1a80*/  SHF.L.U32 R2, R15, 0x1f, RZ ;  /* 0x0000001f0f027819 */ /* 0x000fe200000006ff */
[----:B------:R-:W-:Y:S01]  /*1a90*/  @!P1 SYNCS.ARRIVE.TRANS64.A1T0 RZ, [UR4+0x98], RZ ;  /* 0x000098ffffff99a7 */ /* 0x000fe20008100004 */
[----:B------:R-:W-:-:S06]  /*1aa0*/  UISETP.GT.AND UP0, UPT, UR15, UR14, UPT ;  /* 0x0000000e0f00728c */ /* 0x000fcc000bf04270 */
[----:B--2---:R1:W2:Y:S03]  /*1ab0*/  SYNCS.PHASECHK.TRANS64.TRYWAIT P0, [UR8+0x30], R2 ;  /* 0x00003002ff0075a7 */ /* 0x0042a60008001108 */
[----:B------:R-:W-:Y:S05]  /*1ac0*/  BRA.U !UP0, `(.L_x_26) ;  /* 0x0000000108d07547 */ /* 0x000fea000b800000 */
[----:B------:R-:W-:Y:S01]  /*1ad0*/  UIADD3 UR21, UPT, UPT, UR7, UR29, URZ ;  /* 0x0000001d07157290 */ /* 0x000fe2000fffe0ff */
[----:B------:R-:W-:-:S11]  /*1ae0*/  UMOV UR42, UR6 ;  /* 0x00000006002a7c82 */ /* 0x000fd60008000000 */
.L_x_31:
[----:B-1----:R-:W-:Y:S01]  /*1af0*/  ULEA UR33, UR42, UR4, 0x3 ;  /* 0x000000042a217291 */ /* 0x002fe2000f8e18ff */
[----:B--2---:R-:W-:Y:S01]  /*1b00*/  @!P5 MOV R3, 0x8000 ;  /* 0x000080000003d802 */ /* 0x004fe20000000f00 */
[----:B--2---:R-:W-:Y:S10]  /*1b10*/  @P0 BRA `(.L_x_27) ;  /* 0x00000000000c0947 */ /* 0x004ff40003800000 */
[----:B------:R-:W-:-:S04]  /*1b20*/  SHF.L.U32 R4, R15, 0x1f, RZ ;  /* 0x0000001f0f047819 */ /* 0x000fc800000006ff */
[----:B------:R-:W2:Y:S02]  /*1b30*/  SYNCS.PHASECHK.TRANS64.TRYWAIT P0, [UR33+0x30], R4 ;  /* 0x00003004ff0075a7 */ /* 0x000ea40008001121 */
[----:B--2---:R-:W-:Y:S05]  /*1b40*/  @!P0 BRA `(.L_x_28) ;  /* 0x0000005400d08947 */ /* 0x004fea0003800000 */
.L_x_27:
[----:B------:R2:W-:Y:S01]  /*1b50*/  @!P5 SYNCS.ARRIVE.TRANS64 RZ, [UR33], R3 ;  /* 0x00000003ffffd9a7 */ /* 0x0005e20008000021 */
[----:B------:R-:W-:Y:S04]  /*1b60*/  BSSY.RECONVERGENT B0, `(.L_x_29) ;  /* 0x0000003000007945 */ /* 0x000fe80003800200 */
[----:B------:R-:W-:Y:S05]  /*1b70*/  @P4 BRA `(.L_x_30) ;  /* 0x0000000000044947 */ /* 0x000fea0003800000 */
[----:B------:R-:W-:Y:S05]  /*1b80*/  BPT.TRAP 0x1 ;  /* 0x000000040000795c */ /* 0x000fea0000300000 */
.L_x_30:
[----:B------:R-:W-:Y:S05]  /*1b90*/  BSYNC.RECONVERGENT B0 ;  /* 0x0000000000007941 */ /* 0x000fea0003800200 */
.L_x_29:
        /* <DEDUP_REMOVED lines=31> */
[----:B------:R-:W-:Y:S01]  /*1d90*/  UMOV UR10, UR26 ;  /* 0x0000001a000a7c82 */ /* 0x000fe20008000000 */
[----:B------:R-:W-:Y:S01]  /*1da0*/  UIADD3 UR29, UPT, UPT, UR29, 0x1, URZ ;  /* 0x000000011d1d7890 */ /* 0x000fe2000fffe0ff */
[----:B------:R1:W-:Y:S01]  /*1db0*/  UTMALDG.3D [UR24], [UR40], desc[UR30] ;  /* 0x00001e18280075b4 */ /* 0x0003e20008011000 */
[----:B------:R-:W-:-:S02]  /*1dc0*/  UMOV UR42, UR6 ;  /* 0x00000006002a7c82 */ /* 0x000fc40008000000 */
[----:B------:R-:W-:Y:S01]  /*1dd0*/  UISETP.NE.AND UP0, UPT, UR29, UR21, UPT ;  /* 0x000000151d00728c */ /* 0x000fe2000bf05270 */
[----:B------:R1:W-:Y:S01]  /*1de0*/  UTMALDG.3D [UR16], [UR38], desc[UR30] ;  /* 0x00001e10260075b4 */ /* 0x0003e20008011000 */
[----:B------:R1:W-:Y:S07]  /*1df0*/  UTMALDG.3D [UR8], [UR38], desc[UR30] ;  /* 0x00001e08260075b4 */ /* 0x0003ee0008011000 */
[----:B------:R-:W-:Y:S05]  /*1e00*/  BRA.U UP0, `(.L_x_31) ;  /* 0xfffffffd00387547 */ /* 0x000fea000b83ffff */
.L_x_26:
[C---:B-1----:R-:W-:Y:S01]  /*1e10*/  LEA R2, R14.reuse, UR4, 0x3 ;  /* 0x000000040e027c11 */ /* 0x042fe2000f8e18ff */
[----:B------:R-:W-:Y:S01]  /*1e20*/  NOP ;  /* 0x0000000000007918 */ /* 0x000fe20000000000 */
[----:B--2---:R-:W-:Y:S02]  /*1e30*/  SHF.L.U32 R3, R13, 0x1f, RZ ;  /* 0x0000001f0d037819 */ /* 0x004fe400000006ff */
[----:B------:R-:W-:Y:S02]  /*1e40*/  LEA R4, R14, UR4, 0x4 ;  /* 0x000000040e047c11 */ /* 0x000fe4000f8e20ff */
[----:B------:R-:W1:Y:S02]  /*1e50*/  SYNCS.PHASECHK.TRANS64.TRYWAIT P0, [R2+URZ+0xa0], R3 ;  /* 0x0000a003020075a7 */ /* 0x000e6400080011ff */
[----:B-1----:R-:W-:Y:S05]  /*1e60*/  @!P0 BRA `(.L_x_32) ;  /* 0x0000005400208947 */ /* 0x002fea0003800000 */
.L_x_120:
[----:B------:R-:W2:Y:S01]  /*1e70*/  LDS.128 R4, [R4+0x130] ;  /* 0x0001300004047984 */ /* 0x000ea20000000c00 */
[----:B---3--:R-:W-:Y:S01]  /*1e80*/  ISETP.GE.AND P0, PT, R26, 0x1, PT ;  /* 0x000000011a00780c */ /* 0x008fe20003f06270 */
[----:B-1----:R-:W-:Y:S01]  /*1e90*/  VIADD R2, R2, 0xb0 ;  /* 0x000000b002027836 */ /* 0x002fe20000000000 */
[----:B------:R-:W-:Y:S01]  /*1ea0*/  @!PT LDS RZ, [RZ] ;  /* 0x00000000fffff984 */ /* 0x000fe20000000800 */
[----:B------:R-:W-:Y:S01]  /*1eb0*/  @!PT LDS RZ, [RZ] ;  /* 0x00000000fffff984 */ /* 0x000fe20000000800 */
[----:B------:R-:W-:Y:S01]  /*1ec0*/  @!PT LDS RZ, [RZ] ;  /* 0x00000000fffff984 */ /* 0x000fe20000000800 */
[----:B------:R-:W-:Y:S01]  /*1ed0*/  @!PT LDS RZ, [RZ] ;  /* 0x00000000fffff984 */ /* 0x000fe20000000800 */
[----:B------:R1:W-:Y:S06]  /*1ee0*/  MEMBAR.ALL.CTA ;  /* 0x0000000000007992 */ /* 0x0003ec0000008000 */
[----:B-1----:R-:W1:Y:S01]  /*1ef0*/  FENCE.VIEW.ASYNC.S ;  /* 0x00000000000073c6 */ /* 0x002e620000000000 */
[----:B------:R-:W-:-:S04]  /*1f00*/  PRMT R2, RZ, 0x654, R2 ;  /* 0x00000654ff027816 */ /* 0x000fc80000000002 */
[----:B-1----:R1:W-:Y:S01]  /*1f10*/  SYNCS.ARRIVE.TRANS64.RED.A1T0 RZ, [R2+URZ], RZ ;  /* 0x000000ff02ff79a7 */ /* 0x0023e200081004ff */
[----:B--2---:R-:W-:-:S13]  /*1f20*/  LOP3.LUT P2, RZ, R6, 0x1, RZ, 0xc0, !PT ;  /* 0x0000000106ff7812 */ /* 0x004fda000784c0ff */
[----:B------:R-:W-:Y:S01]  /*1f30*/  @P2 SHF.R.U32.HI R3, RZ, 0x10, R5 ;  /* 0x00000010ff032819 */ /* 0x000fe20000011605 */
[----:B------:R-:W-:Y:S01]  /*1f40*/  VOTEU.ANY UP0, P2 ;  /* 0x0000000000ff7886 */ /* 0x000fe20001000100 */
[----:B------:R-:W-:Y:S02]  /*1f50*/  @P2 MOV R10, R4 ;  /* 0x00000004000a2202 */ /* 0x000fe40000000f00 */
[----:B------:R-:W-:Y:S02]  /*1f60*/  @P2 R2UR.BROADCAST UR8, R3 ;  /* 0x00000000030822ca */ /* 0x000fe400008e0000 */
[----:B------:R-:W-:-:S11]  /*1f70*/  @P2 LOP3.LUT R9, R5, 0xffff, RZ, 0xc0, !PT ;  /* 0x0000ffff05092812 */ /* 0x000fd600078ec0ff */
[----:B------:R-:W-:Y:S01]  /*1f80*/  @UP0 UMOV UR36, UR8 ;  /* 0x0000000800240c82 */ /* 0x000fe20008000000 */
[----:B-1----:R-:W-:Y:S05]  /*1f90*/  @!P0 BRA `(.L_x_33) ;  /* 0x0000000000b88947 */ /* 0x002fea0003800000 */
[----:B------:R-:W4:Y:S01]  /*1fa0*/  LDC.64 R4, c[0x0][0xb18] ;  /* 0x0002c600ff047b82 */ /* 0x000f220000000a00 */
[----:B------:R-:W-:-:S07]  /*1fb0*/  ISETP.NE.AND P3, PT, R26, 0x1, PT ;  /* 0x000000011a00780c */ /* 0x000fce0003f65270 */
[----:B------:R-:W1:Y:S08]  /*1fc0*/  LDC.64 R6, c[0x0][0xb10] ;  /* 0x0002c400ff067b82 */ /* 0x000e700000000a00 */
[----:B------:R-:W2:Y:S08]  /*1fd0*/  LDC R16, c[0x0][0xb20] ;  /* 0x0002c800ff107b82 */ /* 0x000eb00000000800 */
[----:B------:R-:W3:Y:S01]  /*1fe0*/  LDC R17, c[0x0][0xb0c] ;  /* 0x0002c300ff117b82 */ /* 0x000ee20000000800 */
[----:B----4-:R-:W-:Y:S01]  /*1ff0*/  IMAD.HI.U32 R19, R0, R5, RZ ;  /* 0x0000000500137227 */ /* 0x010fe200078e00ff */
[----:B------:R-:W-:-:S03]  /*2000*/  ISETP.NE.AND P0, PT, R4, 0x1, PT ;  /* 0x000000010400780c */ /* 0x000fc60003f05270 */
[----:B------:R-:W-:-:S03]  /*2010*/  IMAD.HI.U32 R5, R9, R5, RZ ;  /* 0x0000000509057227 */ /* 0x000fc600078e00ff */
[----:B------:R-:W4:Y:S01]  /*2020*/  LDC.64 R2, c[0x0][0xb28] ;  /* 0x0002ca00ff027b82 */ /* 0x000f220000000a00 */
[----:B-1----:R-:W-:-:S04]  /*2030*/  IMAD.HI.U32 R20, R8, R6, RZ ;  /* 0x0000000608147227 */ /* 0x002fc800078e00ff */
[----:B------:R-:W-:Y:S01]  /*2040*/  IMAD.HI.U32 R21, R10, R6, RZ ;  /* 0x000000060a157227 */ /* 0x000fe200078e00ff */
[----:B------:R-:W-:Y:S02]  /*2050*/  SHF.R.U32.HI R20, RZ, R7, R20 ;  /* 0x00000007ff147219 */ /* 0x000fe40000011614 */
[-C--:B--2---:R-:W-:Y:S02]  /*2060*/  SHF.R.U32.HI R19, RZ, R16.reuse, R19 ;  /* 0x00000010ff137219 */ /* 0x084fe40000011613 */
[----:B------:R-:W-:Y:S02]  /*2070*/  SHF.R.U32.HI R5, RZ, R16, R5 ;  /* 0x00000010ff057219 */ /* 0x000fe40000011605 */
[----:B------:R-:W-:Y:S02]  /*2080*/  SEL R19, R0, R19, !P0 ;  /* 0x0000001300137207 */ /* 0x000fe40004000000 */
[----:B------:R-:W-:Y:S02]  /*2090*/  SHF.R.U32.HI R21, RZ, R7, R21 ;  /* 0x00000007ff157219 */ /* 0x000fe40000011615 */
[----:B---3--:R-:W-:-:S02]  /*20a0*/  ISETP.NE.AND P1, PT, R17, 0x1, PT ;  /* 0x000000011100780c */ /* 0x008fc40003f25270 */
[----:B------:R-:W-:Y:S02]  /*20b0*/  SEL R5, R9, R5, !P0 ;  /* 0x0000000509057207 */ /* 0x000fe40004000000 */
[----:B------:R-:W-:Y:S02]  /*20c0*/  SEL R20, R8, R20, !P1 ;  /* 0x0000001408147207 */ /* 0x000fe40004800000 */
[----:B------:R-:W-:Y:S01]  /*20d0*/  SEL R21, R10, R21, !P1 ;  /* 0x000000150a157207 */ /* 0x000fe20004800000 */
[----:B----4-:R-:W-:-:S04]  /*20e0*/  IMAD.HI.U32 R18, R19, R2, RZ ;  /* 0x0000000213127227 */ /* 0x010fc800078e00ff */
        /* <DEDUP_REMOVED lines=10> */
[----:B------:R-:W-:-:S04]  /*2190*/  @!P0 IMAD.HI.U32 R7, R21, R2, RZ ;  /* 0x0000000215078227 */ /* 0x000fc800078e00ff */
[----:B------:R-:W-:Y:S01]  /*21a0*/  IMAD.MOV R2, RZ, RZ, -R6 ;  /* 0x000000ffff027224 */ /* 0x000fe200078e0a06 */
[----:B------:R-:W-:Y:S02]  /*21b0*/  @!P0 SHF.R.U32.HI R3, RZ, R3, R7 ;  /* 0x00000003ff038219 */ /* 0x000fe40000011607 */
[----:B------:R-:W-:Y:S01]  /*21c0*/  IADD3 R7, PT, PT, -R5, RZ, RZ ;  /* 0x000000ff05077210 */ /* 0x000fe20007ffe1ff */
[----:B------:R-:W-:Y:S01]  /*21d0*/  IMAD R2, R26, R2, R5 ;  /* 0x000000021a027224 */ /* 0x000fe200078e0205 */
        /* <DEDUP_REMOVED lines=10> */
.L_x_33:
[----:B------:R-:W1:Y:S02]  /*2280*/  LDCU UR8, c[0x0][0xb30] ;  /* 0x00016600ff0877ac */ /* 0x000e640008000800 */
[----:B-1----:R-:W-:-:S09]  /*2290*/  UISETP.NE.AND UP0, UPT, UR8, 0x1, UPT ;  /* 0x000000010800788c */ /* 0x002fd2000bf05270 */
[----:B------:R-:W-:Y:S05]  /*22a0*/  BRA.U UP0, `(.L_x_34) ;  /* 0x0000000100407547 */ /* 0x000fea000b800000 */
[----:B------:R-:W1:Y:S08]  /*22b0*/  LDC.64 R4, c[0x0][0xb10] ;  /* 0x0002c400ff047b82 */ /* 0x000e700000000a00 */
[----:B------:R-:W2:Y:S08]  /*22c0*/  LDC.64 R2, c[0x0][0xb18] ;  /* 0x0002c600ff027b82 */ /* 0x000eb00000000a00 */
[----:B------:R-:W3:Y:S08]  /*22d0*/  LDC R6, c[0x0][0xb20] ;  /* 0x0002c800ff067b82 */ /* 0x000ef00000000800 */
[----:B------:R-:W4:Y:S01]  /*22e0*/  LDC R7, c[0x0][0xb0c] ;  /* 0x0002c300ff077b82 */ /* 0x000f220000000800 */
[----:B-1----:R-:W-:-:S05]  /*22f0*/  IMAD.HI.U32 R4, R10, R4, RZ ;  /* 0x000000040a047227 */ /* 0x002fca00078e00ff */
[----:B------:R-:W-:Y:S01]  /*2300*/  SHF.R.U32.HI R4, RZ, R5, R4 ;  /* 0x00000005ff047219 */ /* 0x000fe20000011604 */
[----:B--2---:R-:W-:Y:S01]  /*2310*/  IMAD.HI.U32 R3, R9, R3, RZ ;  /* 0x0000000309037227 */ /* 0x004fe200078e00ff */
[----:B------:R-:W-:-:S04]  /*2320*/  ISETP.NE.AND P0, PT, R2, 0x1, PT ;  /* 0x000000010200780c */ /* 0x000fc80003f05270 */
[----:B---3--:R-:W-:-:S04]  /*2330*/  SHF.R.U32.HI R3, RZ, R6, R3 ;  /* 0x00000006ff037219 */ /* 0x008fc80000011603 */
[----:B------:R-:W-:Y:S02]  /*2340*/  SEL R3, R9, R3, !P0 ;  /* 0x0000000309037207 */ /* 0x000fe40004000000 */
[----:B----4-:R-:W-:-:S04]  /*2350*/  ISETP.NE.AND P1, PT, R7, 0x1, PT ;  /* 0x000000010700780c */ /* 0x010fc80003f25270 */
[----:B------:R-:W-:-:S05]  /*2360*/  SEL R4, R10, R4, !P1 ;  /* 0x000000040a047207 */ /* 0x000fca0004800000 */
[----:B------:R-:W-:Y:S02]  /*2370*/  IMAD.IADD R5, R3, 0x1, -R4 ;  /* 0x0000000103057824 */ /* 0x000fe400078e0a04 */
[----:B------:R-:W-:Y:S02]  /*2380*/  IMAD.IADD R3, R4, 0x1, -R3 ;  /* 0x0000000104037824 */ /* 0x000fe400078e0a03 */
[----:B------:R-:W-:Y:S02]  /*2390*/  IMAD R10, R5, R7, R10 ;  /* 0x00000007050a7224 */ /* 0x000fe400078e020a */
[----:B------:R-:W-:-:S07]  /*23a0*/  IMAD R9, R3, R2, R9 ;  /* 0x0000000203097224 */ /* 0x000fce00078e0209 */
.L_x_34:
[----:B------:R-:W-:Y:S01]  /*23b0*/  VIADD R14, R14, 0x1 ;  /* 0x000000010e0e7836 */ /* 0x000fe20000000000 */
[----:B------:R-:W-:Y:S01]  /*23c0*/  PLOP3.LUT P1, PT, PT, PT, PT, 0x80, 0x8 ;  /* 0x000000000008781c */ /* 0x000fe20003f2f070 */
[----:B------:R-:W-:Y:S02]  /*23d0*/  IMAD.IADD R21, R10, 0x1, R59 ;  /* 0x000000010a157824 */ /* 0x000fe400078e023b */
[----:B------:R-:W-:Y:S01]  /*23e0*/  IMAD.IADD R20, R9, 0x1, R58 ;  /* 0x0000000109147824 */ /* 0x000fe200078e023a */
[----:B------:R-:W-:-:S04]  /*23f0*/  ISETP.NE.AND P0, PT, R14, 0x2, PT ;  /* 0x000000020e00780c */ /* 0x000fc80003f05270 */
[----:B------:R-:W-:Y:S02]  /*2400*/  SEL R2, RZ, 0x1, P0 ;  /* 0x00000001ff027807 */ /* 0x000fe40000000000 */
[----:B------:R-:W-:Y:S02]  /*2410*/  SEL R14, R14, RZ, P0 ;  /* 0x000000ff0e0e7207 */ /* 0x000fe40000000000 */
[----:B------:R-:W-:Y:S01]  /*2420*/  LOP3.LUT R13, R13, R2, RZ, 0x3c, !PT ;  /* 0x000000020d0d7212 */ /* 0x000fe200078e3cff */
[----:B------:R-:W-:Y:S06]  /*2430*/  @P2 BRA `(.L_x_35) ;  /* 0xfffffff000482947 */ /* 0x000fec000383ffff */
[----:B------:R-:W-:Y:S01]  /*2440*/  UIADD3 UR4, UPT, UPT, UR4, 0x30, URZ ;  /* 0x0000003004047890 */ /* 0x000fe2000fffe0ff */
[----:B------:R-:W-:-:S03]  /*2450*/  SHF.L.U32 R2, R15, 0x1f, RZ ;  /* 0x0000001f0f027819 */ /* 0x000fc600000006ff */
[----:B------:R-:W-:-:S09]  /*2460*/  ULEA UR5, UR6, UR4, 0x3 ;  /* 0x0000000406057291 */ /* 0x000fd2000f8e18ff */
[----:B------:R-:W1:Y:S02]  /*2470*/  SYNCS.PHASECHK.TRANS64.TRYWAIT P0, [UR5], R2 ;  /* 0x00000002ff0075a7 */ /* 0x000e640008001105 */
[----:B-1----:R-:W-:Y:S05]  /*2480*/  @!P0 BRA `(.L_x_36) ;  /* 0x0000004c00ac8947 */ /* 0x002fea0003800000 */
.L_x_122:
[----:B------:R-:W-:-:S04]  /*2490*/  UIADD3 UR6, UPT, UPT, UR6, 0x1, URZ ;  /* 0x0000000106067890 */ /* 0x000fc8000fffe0ff */
[----:B------:R-:W-:-:S04]  /*24a0*/  UISETP.NE.AND UP0, UPT, UR6, 0x6, UPT ;  /* 0x000000060600788c */ /* 0x000fc8000bf05270 */
[----:B------:R-:W-:Y:S02]  /*24b0*/  USEL UR7, URZ, 0x1, UP0 ;  /* 0x00000001ff077887 */ /* 0x000fe40008000000 */
[----:B------:R-:W-:-:S04]  /*24c0*/  USEL UR6, UR6, URZ, UP0 ;  /* 0x000000ff06067287 */ /* 0x000fc80008000000 */
[----:B------:R-:W-:Y:S01]  /*24d0*/  ULEA UR5, UR6, UR4, 0x3 ;  /* 0x0000000406057291 */ /* 0x000fe2000f8e18ff */
[----:B-1----:R-:W-:-:S04]  /*24e0*/  LOP3.LUT R2, R15, UR7, RZ, 0x3c, !PT ;  /* 0x000000070f027c12 */ /* 0x002fc8000f8e3cff */
[----:B------:R-:W-:-:S04]  /*24f0*/  SHF.L.U32 R3, R2, 0x1f, RZ ;  /* 0x0000001f02037819 */ /* 0x000fc800000006ff */
[----:B------:R-:W1:Y:S02]  /*2500*/  SYNCS.PHASECHK.TRANS64.TRYWAIT P0, [UR5], R3 ;  /* 0x00000003ff0075a7 */ /* 0x000e640008001105 */
[----:B-1----:R-:W-:Y:S05]  /*2510*/  @!P0 BRA `(.L_x_37) ;  /* 0x0000004c00a08947 */ /* 0x002fea0003800000 */
.L_x_124:
[----:B------:R-:W-:-:S04]  /*2520*/  UIADD3 UR6, UPT, UPT, UR6, 0x1, URZ ;  /* 0x0000000106067890 */ /* 0x000fc8000fffe0ff */
[----:B------:R-:W-:-:S04]  /*2530*/  UISETP.NE.AND UP0, UPT, UR6, 0x6, UPT ;  /* 0x000000060600788c */ /* 0x000fc8000bf05270 */
[----:B------:R-:W-:Y:S02]  /*2540*/  USEL UR7, URZ, 0x1, UP0 ;  /* 0x00000001ff077887 */ /* 0x000fe40008000000 */
[----:B------:R-:W-:-:S04]  /*2550*/  USEL UR6, UR6, URZ, UP0 ;  /* 0x000000ff06067287 */ /* 0x000fc80008000000 */
[----:B------:R-:W-:Y:S01]  /*2560*/  ULEA UR5, UR6, UR4, 0x3 ;  /* 0x0000000406057291 */ /* 0x000fe2000f8e18ff */
[----:B------:R-:W-:-:S04]  /*2570*/  LOP3.LUT R2, R2, UR7, RZ, 0x3c, !PT ;  /* 0x0000000702027c12 */ /* 0x000fc8000f8e3cff */
[----:B-1----:R-:W-:-:S04]  /*2580*/  SHF.L.U32 R3, R2, 0x1f, RZ ;  /* 0x0000001f02037819 */ /* 0x002fc800000006ff */
[----:B------:R-:W1:Y:S02]  /*2590*/  SYNCS.PHASECHK.TRANS64.TRYWAIT P0, [UR5], R3 ;  /* 0x00000003ff0075a7 */ /* 0x000e640008001105 */
[----:B-1----:R-:W-:Y:S05]  /*25a0*/  @!P0 BRA `(.L_x_38) ;  /* 0x0000004c00948947 */ /* 0x002fea0003800000 */
.L_x_126:
        /* <DEDUP_REMOVED lines=9> */
.L_x_128:
        /* <DEDUP_REMOVED lines=9> */
.L_x_130:
[----:B------:R-:W-:-:S04]  /*26d0*/  UIADD3 UR6, UPT, UPT, UR6, 0x1, URZ ;  /* 0x0000000106067890 */ /* 0x000fc8000fffe0ff */
[----:B------:R-:W-:-:S04]  /*26e0*/  UISETP.NE.AND UP0, UPT, UR6, 0x6, UPT ;  /* 0x000000060600788c */ /* 0x000fc8000bf05270 */
[----:B------:R-:W-:Y:S02]  /*26f0*/  USEL UR5, URZ, 0x1, UP0 ;  /* 0x00000001ff057887 */ /* 0x000fe40008000000 */
[----:B------:R-:W-:-:S04]  /*2700*/  USEL UR6, UR6, URZ, UP0 ;  /* 0x000000ff06067287 */ /* 0x000fc80008000000 */
[----:B------:R-:W-:Y:S01]  /*2710*/  ULEA UR6, UR6, UR4, 0x3 ;  /* 0x0000000406067291 */ /* 0x000fe2000f8e18ff */
[----:B------:R-:W-:-:S04]  /*2720*/  LOP3.LUT R2, R2, UR5, RZ, 0x3c, !PT ;  /* 0x0000000502027c12 */ /* 0x000fc8000f8e3cff */
[----:B------:R-:W-:Y:S01]  /*2730*/  SHF.L.U32 R2, R2, 0x1f, RZ ;  /* 0x0000001f02027819 */ /* 0x000fe200000006ff */
[----:B-1--4-:R-:W-:-:S07]  /*2740*/  IMAD.U32 R0, RZ, RZ, UR6 ;  /* 0x00000006ff007e24 */ /* 0x012fce000f8e00ff */
.L_x_41:
[----:B-1----:R1:W2:Y:S02]  /*2750*/  SYNCS.PHASECHK.TRANS64.TRYWAIT P0, [R0+URZ], R2 ;  /* 0x00000002000075a7 */ /* 0x0022a400080011ff */
[----:B--2---:R-:W-:Y:S05]  /*2760*/  @!P0 NANOSLEEP.SYNCS 0x989680 ;  /* 0x009896800000895d */ /* 0x004fea0003900000 */
[----:B------:R-:W2:Y:S02]  /*2770*/  @!P0 SYNCS.PHASECHK.TRANS64 P0, [R0+URZ], R2 ;  /* 0x00000002000085a7 */ /* 0x000ea400080010ff */
[----:B--2---:R-:W-:Y:S05]  /*2780*/  @P0 EXIT ;  /* 0x000000000000094d */ /* 0x004fea0003800000 */
[----:B------:R-:W-:Y:S05]  /*2790*/  BRA `(.L_x_41) ;  /* 0xfffffffc00ec7947 */ /* 0x000fea000383ffff */
.L_x_17:
[----:B------:R-:W-:-:S04]  /*27a0*/  UISETP.NE.AND UP1, UPT, UR37, URZ, UPT ;  /* 0x000000ff2500728c */ /* 0x000fc8000bf25270 */
[----:B------:R-:W-:-:S09]  /*27b0*/  UISETP.NE.OR UP1, UPT, UR8, 0x1, UP1 ;  /* 0x000000010800788c */ /* 0x000fd20008f25670 */
[----:B------:R-:W-:Y:S05]  /*27c0*/  BRA.U UP1, `(.L_x_42) ;  /* 0x0000000501487547 */ /* 0x000fea000b800000 */
[----:B------:R-:W-:Y:S01]  /*27d0*/  ISETP.NE.AND P2, PT, R2, RZ, PT ;  /* 0x000000ff0200720c */ /* 0x000fe20003f45270 */
[----:B------:R-:W-:Y:S01]  /*27e0*/  IMAD.MOV.U32 R12, RZ, RZ, 0x1 ;  /* 0x00000001ff0c7424 */ /* 0x000fe200078e00ff */
[----:B------:R-:W-:Y:S02]  /*27f0*/  CS2R R10, SRZ ;  /* 0x00000000000a7805 */ /* 0x000fe4000001ff00 */
[----:B------:R-:W-:Y:S01]  /*2800*/  CS2R R8, SRZ ;  /* 0x0000000000087805 */ /* 0x000fe2000001ff00 */
[----:B------:R-:W-:Y:S01]  /*2810*/  UMOV UR4, 0x400 ;  /* 0x0000040000047882 */ /* 0x000fe20000000000 */
[----:B------:R-:W-:Y:S01]  /*2820*/  UMOV UR6, URZ ;  /* 0x000000ff00067c82 */ /* 0x000fe20008000000 */
[----:B------:R-:W-:-:S12]  /*2830*/  ULEA UR37, UR37, UR4, 0x18 ;  /* 0x0000000425257291 */ /* 0x000fd8000f8ec0ff */
.L_x_46:
[----:B------:R-:W-:Y:S02]  /*2840*/  LEA R0, R8, UR37, 0x3 ;  /* 0x0000002508007c11 */ /* 0x000fe4000f8e18ff */
[----:B------:R-:W-:-:S03]  /*2850*/  SHF.L.U32 R4, R9, 0x1f, RZ ;  /* 0x0000001f09047819 */ /* 0x000fc600000006ff */
[----:B------:R-:W-:Y:S01]  /*2860*/  VIADD R5, R0, 0x110 ;  /* 0x0000011000057836 */ /* 0x000fe20000000000 */
[----:B------:R-:W1:Y:S02]  /*2870*/  SYNCS.PHASECHK.TRANS64.TRYWAIT P0, [R0+URZ+0x100], R4 ;  /* 0x00010004000075a7 */ /* 0x000e6400080011ff */
[----:B-1----:R-:W-:Y:S05]  /*2880*/  @!P0 BRA `(.L_x_43) ;  /* 0x0000004c00248947 */ /* 0x002fea0003800000 */
.L_x_131:
[----:B------:R-:W-:Y:S01]  /*2890*/  ULEA UR5, UR6, UR37, 0x3 ;  /* 0x0000002506057291 */ /* 0x000fe2000f8e18ff */
[----:B-1----:R-:W-:Y:S01]  /*28a0*/  PRMT R0, RZ, 0x654, R5 ;  /* 0x00000654ff007816 */ /* 0x002fe20000000005 */
[----:B------:R-:W-:Y:S01]  /*28b0*/  @!P2 IMAD.MOV.U32 R4, RZ, RZ, 0x10 ;  /* 0x00000010ff04a424 */ /* 0x000fe200078e00ff */
[----:B------:R-:W-:Y:S01]  /*28c0*/  SHF.L.U32 R5, R12, 0x1f, RZ ;  /* 0x0000001f0c057819 */ /* 0x000fe200000006ff */
[----:B------:R-:W-:Y:S01]  /*28d0*/  UIADD3 UR4, UPT, UPT, UR5, 0xa0, URZ ;  /* 0x000000a005047890 */ /* 0x000fe2000fffe0ff */
[----:B------:R1:W-:Y:S05]  /*28e0*/  SYNCS.ARRIVE.TRANS64.RED.A1T0 RZ, [R0+URZ], RZ ;  /* 0x000000ff00ff79a7 */ /* 0x0003ea00081004ff */
[----:B------:R-:W-:Y:S01]  /*28f0*/  IMAD.U32 R6, RZ, RZ, UR4 ;  /* 0x00000004ff067e24 */ /* 0x000fe2000f8e00ff */
[----:B------:R-:W2:Y:S04]  /*2900*/  SYNCS.PHASECHK.TRANS64.TRYWAIT P0, [UR5+0xb0], R5 ;  /* 0x0000b005ff0075a7 */ /* 0x000ea80008001105 */
[----:B------:R-:W-:Y:S01]  /*2910*/  PRMT R6, R2, 0x654, R6 ;  /* 0x0000065402067816 */ /* 0x000fe20000000006 */
[----:B-12---:R-:W-:Y:S06]  /*2920*/  @!P0 BRA `(.L_x_44) ;  /* 0x0000004c00108947 */ /* 0x006fec0003800000 */
.L_x_133:
[----:B------:R-:W-:Y:S01]  /*2930*/  ULEA UR4, UR6, UR37, 0x4 ;  /* 0x0000002506047291 */ /* 0x000fe2000f8e20ff */
[----:B------:R-:W-:Y:S01]  /*2940*/  SEL R3, R6, R3, !P2 ;  /* 0x0000000306037207 */ /* 0x000fe20005000000 */
[----:B------:R-:W-:Y:S01]  /*2950*/  UIADD3 UR5, UPT, UPT, UR5, 0xa0, URZ ;  /* 0x000000a005057890 */ /* 0x000fe2000fffe0ff */
[----:B-1----:R-:W-:Y:S01]  /*2960*/  LEA R0, R11, UR37, 0x3 ;  /* 0x000000250b007c11 */ /* 0x002fe2000f8e18ff */
[----:B------:R-:W-:Y:S01]  /*2970*/  UIADD3 UR4, UPT, UPT, UR4, 0x130, URZ ;  /* 0x0000013004047890 */ /* 0x000fe2000fffe0ff */
[----:B------:R1:W-:Y:S01]  /*2980*/  @!P2 SYNCS.ARRIVE.TRANS64.RED RZ, [R3+URZ], R4 ;  /* 0x0000000403ffa9a7 */ /* 0x0003e200080004ff */
[----:B------:R-:W-:Y:S01]  /*2990*/  UIADD3 UR6, UPT, UPT, UR6, 0x1, URZ ;  /* 0x0000000106067890 */ /* 0x000fe2000fffe0ff */
[----:B------:R-:W-:-:S03]  /*29a0*/  VIADD R8, R8, 0x1 ;  /* 0x0000000108087836 */ /* 0x000fc60000000000 */
[----:B------:R-:W-:Y:S02]  /*29b0*/  UISETP.NE.AND UP0, UPT, UR6, 0x2, UPT ;  /* 0x000000020600788c */ /* 0x000fe4000bf05270 */
[----:B------:R-:W-:Y:S01]  /*29c0*/  ISETP.NE.AND P0, PT, R8, 0x2, PT ;  /* 0x000000020800780c */ /* 0x000fe20003f05270 */
[----:B------:R-:W-:Y:S06]  /*29d0*/  UGETNEXTWORKID.BROADCAST [UR4], [UR5] ;  /* 0x00000000040073ca */ /* 0x000fec0008000100 */
[----:B------:R-:W-:Y:S02]  /*29e0*/  USEL UR4, URZ, 0x1, UP0 ;  /* 0x00000001ff047887 */ /* 0x000fe40008000000 */
[----:B------:R-:W-:-:S04]  /*29f0*/  USEL UR6, UR6, URZ, UP0 ;  /* 0x000000ff06067287 */ /* 0x000fc80008000000 */
[----:B------:R-:W-:Y:S02]  /*2a00*/  LOP3.LUT R12, R12, UR4, RZ, 0x3c, !PT ;  /* 0x000000040c0c7c12 */ /* 0x000fe4000f8e3cff */
[----:B-1----:R-:W-:-:S04]  /*2a10*/  SHF.L.U32 R4, R10, 0x1f, RZ ;  /* 0x0000001f0a047819 */ /* 0x002fc800000006ff */
[----:B------:R-:W1:Y:S02]  /*2a20*/  SYNCS.PHASECHK.TRANS64.TRYWAIT P1, [R0+URZ+0xa0], R4 ;  /* 0x0000a004000075a7 */ /* 0x000e6400080211ff */
[----:B-1----:R-:W-:Y:S05]  /*2a30*/  @!P1 BRA `(.L_x_45) ;  /* 0x0000004800e49947 */ /* 0x002fea0003800000 */
.L_x_134:
[C---:B-1----:R-:W-:Y:S01]  /*2a40*/  LEA R4, R11.reuse, UR37, 0x4 ;  /* 0x000000250b047c11 */ /* 0x042fe2000f8e20ff */
[----:B------:R-:W-:Y:S01]  /*2a50*/  VIADD R0, R0, 0xb0 ;  /* 0x000000b000007836 */ /* 0x000fe20000000000 */
[----:B------:R-:W-:Y:S01]  /*2a60*/  SEL R8, R8, RZ, P0 ;  /* 0x000000ff08087207 */ /* 0x000fe20000000000 */
[----:B------:R-:W-:-:S03]  /*2a70*/  VIADD R11, R11, 0x1 ;  /* 0x000000010b0b7836 */ /* 0x000fc60000000000 */
[----:B------:R-:W1:Y:S01]  /*2a80*/  LDS.128 R4, [R4+0x130] ;  /* 0x0001300004047984 */ /* 0x000e620000000c00 */
[----:B------:R-:W-:Y:S02]  /*2a90*/  PRMT R0, RZ, 0x654, R0 ;  /* 0x00000654ff007816 */ /* 0x000fe40000000000 */
[C---:B------:R-:W-:Y:S01]  /*2aa0*/  ISETP.NE.AND P1, PT, R11.reuse, 0x2, PT ;  /* 0x000000020b00780c */ /* 0x040fe20003f25270 */
[----:B------:R-:W-:Y:S01]  /*2ab0*/  @!PT LDS RZ, [RZ] ;  /* 0x00000000fffff984 */ /* 0x000fe20000000800 */
[----:B------:R-:W-:Y:S01]  /*2ac0*/  @!PT LDS RZ, [RZ] ;  /* 0x00000000fffff984 */ /* 0x000fe20000000800 */
[----:B------:R-:W-:Y:S01]  /*2ad0*/  @!PT LDS RZ, [RZ] ;  /* 0x00000000fffff984 */ /* 0x000fe20000000800 */
[----:B------:R-:W-:Y:S01]  /*2ae0*/  @!PT LDS RZ, [RZ] ;  /* 0x00000000fffff984 */ /* 0x000fe20000000800 */
[----:B------:R2:W-:Y:S06]  /*2af0*/  MEMBAR.ALL.CTA ;  /* 0x0000000000007992 */ /* 0x0005ec0000008000 */
[----:B--2---:R-:W2:Y:S01]  /*2b00*/  FENCE.VIEW.ASYNC.S ;  /* 0x00000000000073c6 */ /* 0x004ea20000000000 */
[----:B------:R-:W-:Y:S01]  /*2b10*/  SEL R11, R11, RZ, P1 ;  /* 0x000000ff0b0b7207 */ /* 0x000fe20000800000 */
[----:B--2---:R2:W-:Y:S01]  /*2b20*/  SYNCS.ARRIVE.TRANS64.RED.A1T0 RZ, [R0+URZ], RZ ;  /* 0x000000ff00ff79a7 */ /* 0x0045e200081004ff */
[----:B-1----:R-:W-:-:S02]  /*2b30*/  LOP3.LUT P3, RZ, R6, 0x1, RZ, 0xc0, !PT ;  /* 0x0000000106ff7812 */ /* 0x002fc4000786c0ff */
[----:B------:R-:W-:-:S04]  /*2b40*/  SEL R4, RZ, 0x1, P1 ;  /* 0x00000001ff047807 */ /* 0x000fc80000800000 */
[----:B------:R-:W-:Y:S02]  /*2b50*/  LOP3.LUT R10, R10, R4, RZ, 0x3c, !PT ;  /* 0x000000040a0a7212 */ /* 0x000fe400078e3cff */
[----:B--2---:R-:W-:-:S04]  /*2b60*/  SEL R0, RZ, 0x1, P0 ;  /* 0x00000001ff007807 */ /* 0x004fc80000000000 */
[----:B------:R-:W-:Y:S01]  /*2b70*/  LOP3.LUT R9, R9, R0, RZ, 0x3c, !PT ;  /* 0x0000000009097212 */ /* 0x000fe200078e3cff */
[----:B------:R-:W-:Y:S06]  /*2b80*/  @P3 BRA `(.L_x_46) ;  /* 0xfffffffc002c3947 */ /* 0x000fec000383ffff */
[----:B------:R-:W-:Y:S01]  /*2b90*/  ULEA UR5, UR6, UR37, 0x3 ;  /* 0x0000002506057291 */ /* 0x000fe2000f8e18ff */
[----:B------:R-:W-:-:S08]  /*2ba0*/  SHF.L.U32 R2, R12, 0x1f, RZ ;  /* 0x0000001f0c027819 */ /* 0x000fd000000006ff */
[----:B------:R-:W1:Y:S02]  /*2bb0*/  SYNCS.PHASECHK.TRANS64 P0, [UR5+0xb0], R2 ;  /* 0x0000b002ff0075a7 */ /* 0x000e640008001005 */
[----:B-1----:R-:W-:Y:S05]  /*2bc0*/  @P0 BRA `(.L_x_47) ;  /* 0x0000000000080947 */ /* 0x002fea0003800000 */
[----:B------:R-:W1:Y:S02]  /*2bd0*/  SYNCS.PHASECHK.TRANS64.TRYWAIT P0, [UR5+0xb0], R2 ;  /* 0x0000b002ff0075a7 */ /* 0x000e640008001105 */
[----:B-1----:R-:W-:Y:S05]  /*2be0*/  @!P0 BRA `(.L_x_48) ;  /* 0x00000048008c8947 */ /* 0x002fea0003800000 */
.L_x_47:
[----:B------:R-:W-:-:S04]  /*2bf0*/  UIADD3 UR4, UPT, UPT, UR6, 0x1, URZ ;  /* 0x0000000106047890 */ /* 0x000fc8000fffe0ff */
[----:B------:R-:W-:-:S04]  /*2c00*/  UISETP.NE.AND UP0, UPT, UR4, 0x2, UPT ;  /* 0x000000020400788c */ /* 0x000fc8000bf05270 */
[----:B------:R-:W-:Y:S02]  /*2c10*/  USEL UR7, URZ, 0x1, UP0 ;  /* 0x00000001ff077887 */ /* 0x000fe40008000000 */
[----:B------:R-:W-:-:S04]  /*2c20*/  USEL UR4, UR4, URZ, UP0 ;  /* 0x000000ff04047287 */ /* 0x000fc80008000000 */
[----:B------:R-:W-:Y:S01]  /*2c30*/  ULEA UR4, UR4, UR37, 0x3 ;  /* 0x0000002504047291 */ /* 0x000fe2000f8e18ff */
[----:B-1----:R-:W-:-:S04]  /*2c40*/  LOP3.LUT R2, R12, UR7, RZ, 0x3c, !PT ;  /* 0x000000070c027c12 */ /* 0x002fc8000f8e3cff */
[----:B------:R-:W-:-:S04]  /*2c50*/  SHF.L.U32 R0, R2, 0x1f, RZ ;  /* 0x0000001f02007819 */ /* 0x000fc800000006ff */
[----:B------:R-:W1:Y:S02]  /*2c60*/  SYNCS.PHASECHK.TRANS64 P0, [UR4+0xb0], R0 ;  /* 0x0000b000ff0075a7 */ /* 0x000e640008001004 */
[----:B-1----:R-:W-:Y:S05]  /*2c70*/  @P0 EXIT ;  /* 0x000000000000094d */ /* 0x002fea0003800000 */
[----:B------:R-:W-:Y:S02]  /*2c80*/  SHF.L.U32 R2, R2, 0x1f, RZ ;  /* 0x0000001f02027819 */ /* 0x000fe400000006ff */
[----:B------:R-:W-:-:S07]  /*2c90*/  MOV R0, UR4 ;  /* 0x0000000400007c02 */ /* 0x000fce0008000f00 */
.L_x_49:
[----:B-1----:R1:W2:Y:S02]  /*2ca0*/  SYNCS.PHASECHK.TRANS64.TRYWAIT P0, [R0+URZ+0xb0], R2 ;  /* 0x0000b002000075a7 */ /* 0x0022a400080011ff */
[----:B--2---:R-:W-:Y:S05]  /*2cb0*/  @!P0 NANOSLEEP.SYNCS 0x989680 ;  /* 0x009896800000895d */ /* 0x004fea0003900000 */
[----:B------:R-:W2:Y:S02]  /*2cc0*/  @!P0 SYNCS.PHASECHK.TRANS64 P0, [R0+URZ+0xb0], R2 ;  /* 0x0000b002000085a7 */ /* 0x000ea400080010ff */
[----:B--2---:R-:W-:Y:S05]  /*2cd0*/  @P0 EXIT ;  /* 0x000000000000094d */ /* 0x004fea0003800000 */
[----:B------:R-:W-:Y:S05]  /*2ce0*/  BRA `(.L_x_49) ;  /* 0xfffffffc00ec7947 */ /* 0x000fea000383ffff */
.L_x_42:
[----:B------:R-:W-:-:S09]  /*2cf0*/  UISETP.NE.AND UP1, UPT, UR8, URZ, UPT ;  /* 0x000000ff0800728c */ /* 0x000fd2000bf25270 */
[----:B------:R-:W-:Y:S05]  /*2d00*/  BRA.U UP1, `(.L_x_50) ;  /* 0x00000011013c7547 */ /* 0x000fea000b800000 */
[----:B------:R-:W-:Y:S01]  /*2d10*/  UMOV UR4, 0x40 ;  /* 0x0000004000047882 */ /* 0x000fe20000000000 */
[----:B------:R-:W-:Y:S01]  /*2d20*/  NOP ;  /* 0x0000000000007918 */ /* 0x000fe20000000000 */
[----:B------:R-:W-:Y:S01]  /*2d30*/  ULEA UR4, UR37, UR4, 0x18 ;  /* 0x0000000425047291 */ /* 0x000fe2000f8ec0ff */
[----:B------:R-:W-:Y:S02]  /*2d40*/  UMOV UR5, 0x400 ;  /* 0x0000040000057882 */ /* 0x000fe40000000000 */
[----:B------:R-:W-:-:S06]  /*2d50*/  ULEA UR37, UR37, UR5, 0x18 ;  /* 0x0000000525257291 */ /* 0x000fcc000f8ec0ff */
[----:B------:R-:W1:Y:S02]  /*2d60*/  LDS.U8 R0, [UR4+0x1c] ;  /* 0x00001c04ff007984 */ /* 0x000e640008000000 */
[----:B-1----:R-:W-:-:S13]  /*2d70*/  ISETP.NE.AND P0, PT, R0, RZ, PT ;  /* 0x000000ff0000720c */ /* 0x002fda0003f05270 */
[----:B------:R-:W-:Y:S05]  /*2d80*/  @P0 BRA `(.L_x_51) ;  /* 0x0000000000580947 */ /* 0x000fea0003800000 */
[----:B------:R-:W-:-:S13]  /*2d90*/  ELECT P0, URZ, PT ;  /* 0x0000000000ff782f */ /* 0x000fda0003800000 */
[----:B------:R-:W-:Y:S05]  /*2da0*/  @!P0 BRA `(.L_x_52) ;  /* 0x0000000000608947 */ /* 0x000fea0003800000 */
[----:B------:R-:W-:Y:S01]  /*2db0*/  UMOV UR5, 0x10 ;  /* 0x0000001000057882 */ /* 0x000fe20000000000 */
[----:B------:R-:W-:Y:S01]  /*2dc0*/  HFMA2 R0, -RZ, RZ, 0, 5.9604644775390625e-08 ;  /* 0x00000001ff007431 */ /* 0x000fe200000001ff */
[----:B------:R-:W-:-:S03]  /*2dd0*/  MOV R2, 0xffff ;  /* 0x0000ffff00027802 */ /* 0x000fc60000000f00 */
[----:B------:R-:W-:Y:S04]  /*2de0*/  DEPBAR.LE SB1, 0x36 ;  /* 0x00009d800000791a */ /* 0x000fe80000000000 */
[----:B------:R-:W1:Y:S02]  /*2df0*/  UTCATOMSWS.FIND_AND_SET.ALIGN UP0, UR5, UR5 ;  /* 0x00000005000575e3 */ /* 0x000e640008000800 */
[----:B-1----:R-:W-:Y:S01]  /*2e00*/  MOV R3, UR5 ;  /* 0x0000000500037c02 */ /* 0x002fe20008000f00 */
[----:B------:R-:W-:Y:S06]  /*2e10*/  BRA.U UP0, `(.L_x_53) ;  /* 0x0000000100187547 */ /* 0x000fec000b800000 */
.L_x_54:
[----:B------:R-:W-:Y:S05]  /*2e20*/  NANOSLEEP 0x64 ;  /* 0x000000640000795d */ /* 0x000fea0003800000 */
[----:B------:R-:W-:-:S05]  /*2e30*/  UMOV UR5, 0x10 ;  /* 0x0000001000057882 */ /* 0x000fca0000000000 */
[----:B------:R-:W-:Y:S04]  /*2e40*/  DEPBAR.LE SB1, 0x36 ;  /* 0x00009d800000791a */ /* 0x000fe80000000000 */
[----:B------:R-:W1:Y:S02]  /*2e50*/  UTCATOMSWS.FIND_AND_SET.ALIGN UP0, UR5, UR5 ;  /* 0x00000005000575e3 */ /* 0x000e640008000800 */
[----:B-1----:R-:W-:Y:S01]  /*2e60*/  MOV R3, UR5 ;  /* 0x0000000500037c02 */ /* 0x002fe20008000f00 */
[----:B------:R-:W-:Y:S05]  /*2e70*/  BRA.U !UP0, `(.L_x_54) ;  /* 0xfffffffd08e87547 */ /* 0x000fea000b83ffff */
.L_x_53:
[-C--:B------:R-:W-:Y:S02]  /*2e80*/  SHF.L.U32 R2, R2, R3.reuse, RZ ;  /* 0x0000000302027219 */ /* 0x080fe400000006ff */
[----:B------:R-:W-:Y:S01]  /*2e90*/  SHF.L.U32 R0, R0, R3, RZ ;  /* 0x0000000300007219 */ /* 0x000fe200000006ff */
[----:B------:R-:W-:Y:S02]  /*2ea0*/  IMAD.SHL.U32 R3, R3, 0x20, RZ ;  /* 0x0000002003037824 */ /* 0x000fe400078e00ff */
[----:B------:R1:W-:Y:S04]  /*2eb0*/  ATOMS.OR RZ, [UR4+0x14], R2 ;  /* 0x00001402ffff798c */ /* 0x0003e8000b000004 */
[----:B------:R1:W-:Y:S04]  /*2ec0*/  ATOMS.OR RZ, [UR4+0x18], R0 ;  /* 0x00001800ffff798c */ /* 0x0003e8000b000004 */
[----:B------:R1:W-:Y:S01]  /*2ed0*/  STS [UR37+0x150], R3 ;  /* 0x00015003ff007988 */ /* 0x0003e20008000825 */
[----:B------:R-:W-:Y:S05]  /*2ee0*/  BRA `(.L_x_52) ;  /* 0x0000000000107947 */ /* 0x000fea0003800000 */
.L_x_51:
[----:B------:R-:W-:Y:S02]  /*2ef0*/  MOV R0, 0xffffffff ;  /* 0xffffffff00007802 */ /* 0x000fe40000000f00 */
[----:B------:R-:W-:-:S03]  /*2f00*/  MOV R2, 0x2f30 ;  /* 0x00002f3000027802 */ /* 0x000fc60000000f00 */
[----:B------:R1:W-:Y:S04]  /*2f10*/  STS [UR37+0x150], R0 ;  /* 0x00015000ff007988 */ /* 0x0003e80008000825 */
[----:B-1-3-5:R-:W-:Y:S05]  /*2f20*/  CALL.REL.NOINC `($__internal_1_$__cuda_sm10x_tcgen05_guardrail_trap_phase_invalid_during_alloc) ;  /* 0x0000004c00607944 */ /* 0x02afea0003c00000 */
.L_x_52:
[----:B------:R-:W-:Y:S05]  /*2f30*/  WARPSYNC.ALL ;  /* 0x0000000000007948 */ /* 0x000fea0003800000 */
[----:B------:R-:W2:Y:S01]  /*2f40*/  S2UR UR5, SR_CgaCtaId ;  /* 0x00000000000579c3 */ /* 0x000ea20000008800 */
[----:B------:R-:W-:Y:S01]  /*2f50*/  UMOV UR4, 0x400 ;  /* 0x0000040000047882 */ /* 0x000fe20000000000 */
[----:B------:R-:W-:-:S06]  /*2f60*/  NOP ;  /* 0x0000000000007918 */ /* 0x000fcc0000000000 */
[----:B------:R-:W-:Y:S06]  /*2f70*/  BAR.ARV 0x6, 0xa0 ;  /* 0x0182800000007b1d */ /* 0x000fec0000002000 */
[----:B------:R-:W4:Y:S01]  /*2f80*/  LDCU UR7, c[0x0][0x38c] ;  /* 0x00007180ff0777ac */ /* 0x000f220008000800 */
[----:B------:R-:W-:Y:S01]  /*2f90*/  IMAD.MOV.U32 R11, RZ, RZ, 0x1 ;  /* 0x00000001ff0b7424 */ /* 0x000fe200078e00ff */
[----:B------:R-:W-:Y:S01]  /*2fa0*/  CS2R R8, SRZ ;  /* 0x0000000000087805 */ /* 0x000fe2000001ff00 */
[----:B------:R-:W-:Y:S01]  /*2fb0*/  IMAD.MOV.U32 R10, RZ, RZ, RZ ;  /* 0x000000ffff0a7224 */ /* 0x000fe200078e00ff */
[----:B------:R-:W3:Y:S01]  /*2fc0*/  LDCU UR6, c[0x0][0x38c] ;  /* 0x00007180ff0677ac */ /* 0x000ee20008000800 */
[----:B------:R-:W-:Y:S01]  /*2fd0*/  UMOV UR15, URZ ;  /* 0x000000ff000f7c82 */ /* 0x000fe20008000000 */
[----:B------:R-:W-:Y:S01]  /*2fe0*/  UMOV UR14, URZ ;  /* 0x000000ff000e7c82 */ /* 0x000fe20008000000 */
[----:B--2---:R-:W-:Y:S01]  /*2ff0*/  ULEA UR5, UR5, UR4, 0x18 ;  /* 0x0000000405057291 */ /* 0x004fe2000f8ec0ff */
[----:B------:R-:W-:Y:S01]  /*3000*/  UMOV UR32, 0x0 ;  /* 0x0000000000207882 */ /* 0x000fe20000000000 */
[----:B------:R-:W-:-:S02]  /*3010*/  UMOV UR33, 0x4100010 ;  /* 0x0410001000217882 */ /* 0x000fc40000000000 */
[----:B------:R-:W-:Y:S02]  /*3020*/  UIADD3 UR9, UPT, UPT, UR5, 0x3400, URZ ;  /* 0x0000340005097890 */ /* 0x000fe4000fffe0ff */
[----:B------:R-:W-:Y:S02]  /*3030*/  UIADD3 UR10, UPT, UPT, UR5, 0x1b400, URZ ;  /* 0x0001b400050a7890 */ /* 0x000fe4000fffe0ff */
[----:B----4-:R-:W-:Y:S01]  /*3040*/  UIADD3 UR7, UPT, UPT, UR7, 0x7f, URZ ;  /* 0x0000007f07077890 */ /* 0x010fe2000fffe0ff */
[----:B-1----:R-:W1:Y:S01]  /*3050*/  LDS R0, [UR5+0x150] ;  /* 0x00015005ff007984 */ /* 0x002e620008000800 */
[----:B------:R-:W-:Y:S02]  /*3060*/  USHF.R.U32.HI UR9, URZ, 0x4, UR9 ;  /* 0x00000004ff097899 */ /* 0x000fe40008011609 */
[----:B------:R-:W-:Y:S02]  /*3070*/  USHF.R.S32.HI UR4, URZ, 0x1f, UR7 ;  /* 0x0000001fff047899 */ /* 0x000fe40008011407 */
[----:B------:R-:W-:-:S02]  /*3080*/  USHF.R.U32.HI UR10, URZ, 0x4, UR10 ;  /* 0x00000004ff0a7899 */ /* 0x000fc4000801160a */
[----:B------:R-:W-:Y:S02]  /*3090*/  ULEA.HI UR4, UR4, UR7, URZ, 0x7 ;  /* 0x0000000704047291 */ /* 0x000fe4000f8f38ff */
[----:B------:R-:W-:Y:S02]  /*30a0*/  ULOP3.LUT UR9, UR9, 0x3fff, URZ, 0xc0, !UPT ;  /* 0x00003fff09097892 */ /* 0x000fe4000f8ec0ff */
[----:B------:R-:W-:Y:S02]  /*30b0*/  USHF.R.S32.HI UR4, URZ, 0x7, UR4 ;  /* 0x00000007ff047899 */ /* 0x000fe40008011404 */
[----:B------:R-:W-:Y:S02]  /*30c0*/  ULOP3.LUT UR10, UR10, 0x3fff, URZ, 0xc0, !UPT ;  /* 0x00003fff0a0a7892 */ /* 0x000fe4000f8ec0ff */
[----:B------:R-:W-:Y:S01]  /*30d0*/  UISETP.LT.AND UP0, UPT, UR4, 0x1, UPT ;  /* 0x000000010400788c */ /* 0x000fe2000bf01270 */
[----:B------:R-:W-:Y:S01]  /*30e0*/  UMOV UR30, 0x0 ;  /* 0x00000000001e7882 */ /* 0x000fe20000000000 */
[----:B------:R-:W-:-:S02]  /*30f0*/  UMOV UR31, 0x4100010 ;  /* 0x04100010001f7882 */ /* 0x000fc40000000000 */
[----:B------:R-:W-:Y:S01]  /*3100*/  USEL UR8, UR4, 0x1, !UP0 ;  /* 0x0000000104087887 */ /* 0x000fe2000c000000 */
[----:B------:R-:W-:Y:S01]  /*3110*/  UMOV UR28, 0x0 ;  /* 0x00000000001c7882 */ /* 0x000fe20000000000 */
[----:B------:R-:W-:Y:S01]  /*3120*/  UMOV UR29, 0x4100010 ;  /* 0x04100010001d7882 */ /* 0x000fe20000000000 */
[----:B------:R-:W-:Y:S01]  /*3130*/  UMOV UR26, 0x0 ;  /* 0x00000000001a7882 */ /* 0x000fe20000000000 */
[----:B------:R-:W-:Y:S01]  /*3140*/  UMOV UR27, 0x4100010 ;  /* 0x04100010001b7882 */ /* 0x000fe20000000000 */
[----:B------:R-:W-:Y:S01]  /*3150*/  UMOV UR24, 0x0 ;  /* 0x0000000000187882 */ /* 0x000fe20000000000 */
[----:B------:R-:W-:Y:S01]  /*3160*/  UMOV UR25, 0x4100010 ;  /* 0x0410001000197882 */ /* 0x000fe20000000000 */
[----:B------:R-:W-:Y:S01]  /*3170*/  UMOV UR22, 0x0 ;  /* 0x0000000000167882 */ /* 0x000fe20000000000 */
[----:B------:R-:W-:Y:S01]  /*3180*/  UMOV UR23, 0x4100010 ;  /* 0x0410001000177882 */ /* 0x000fe20000000000 */
[----:B------:R-:W-:Y:S02]  /*3190*/  ULOP3.LUT UR9, UR9, 0x10000, URZ, 0xfc, !UPT ;  /* 0x0001000009097892 */ /* 0x000fe4000f8efcff */
[----:B------:R-:W-:-:S02]  /*31a0*/  ULOP3.LUT UR10, UR10, 0x10000, URZ, 0xfc, !UPT ;  /* 0x000100000a0a7892 */ /* 0x000fc4000f8efcff */
[----:B------:R-:W-:Y:S02]  /*31b0*/  UIADD3 UR8, UPT, UPT, -UR8, URZ, URZ ;  /* 0x000000ff08087290 */ /* 0x000fe4000fffe1ff */
[----:B---3--:R-:W-:Y:S01]  /*31c0*/  UISETP.GE.AND UP3, UPT, UR6, 0x1, UPT ;  /* 0x000000010600788c */ /* 0x008fe2000bf66270 */
[----:B------:R-:W-:Y:S01]  /*31d0*/  UMOV UR20, 0x0 ;  /* 0x0000000000147882 */ /* 0x000fe20000000000 */
[----:B------:R-:W-:Y:S01]  /*31e0*/  UMOV UR21, 0x4100010 ;  /* 0x0410001000157882 */ /* 0x000fe20000000000 */
[----:B------:R-:W-:Y:S01]  /*31f0*/  UMOV UR18, 0x0 ;  /* 0x0000000000127882 */ /* 0x000fe20000000000 */
[----:B-1----:R-:W-:Y:S01]  /*3200*/  R2UR UR16, R0 ;  /* 0x00000000001072ca */ /* 0x002fe200000e0000 */
[----:B------:R-:W-:-:S14]  /*3210*/  UMOV UR19, 0x4100010 ;  /* 0x0410001000137882 */ /* 0x000fdc0000000000 */
.L_x_61:
[----:B------:R-:W-:Y:S02]  /*3220*/  LEA R0, R10, UR5, 0x3 ;  /* 0x000000050a007c11 */ /* 0x000fe4000f8e18ff */
[----:B------:R-:W-:Y:S02]  /*3230*/  SHF.L.U32 R2, R9, 0x1f, RZ ;  /* 0x0000001f09027819 */ /* 0x000fe400000006ff */
[----:B------:R-:W-:Y:S01]  /*3240*/  PLOP3.LUT P0, PT, PT, PT, UP3, 0x80, 0x8 ;  /* 0x000000000008781c */ /* 0x000fe20003f0f038 */
[----:B------:R-:W-:Y:S01]  /*3250*/  VIADD R3, R0, 0xb0 ;  /* 0x000000b000037836 */ /* 0x000fe20000000000 */
[----:B-1----:R-:W1:Y:S02]  /*3260*/  SYNCS.PHASECHK.TRANS64.TRYWAIT P1, [R0+URZ+0xa0], R2 ;  /* 0x0000a002000075a7 */ /* 0x002e6400080211ff */
[----:B-1-3--:R-:W-:Y:S09]  /*3270*/  @!P1 BRA `(.L_x_55) ;  /* 0x0000004400009947 */ /* 0x00aff20003800000 */
.L_x_136:
[----:B------:R-:W-:Y:S01]  /*3280*/  LEA R4, R10, UR5, 0x4 ;  /* 0x000000050a047c11 */ /* 0x000fe2000f8e20ff */
[----:B------:R-:W-:Y:S01]  /*3290*/  @UP3 ULEA UR7, UR14, UR5, 0x3 ;  /* 0x000000050e073291 */ /* 0x000fe2000f8e18ff */
[----:B------:R-:W-:Y:S01]  /*32a0*/  PLOP3.LUT P2, PT, PT, PT, PT, 0x80, 0x8 ;  /* 0x000000000008781c */ /* 0x000fe20003f4f070 */
[----:B------:R-:W-:Y:S01]  /*32b0*/  ULEA UR6, UR15, UR5, 0x3 ;  /* 0x000000050f067291 */ /* 0x000fe2000f8e18ff */
[----:B------:R-:W-:Y:S01]  /*32c0*/  PRMT R3, RZ, 0x654, R3 ;  /* 0x00000654ff037816 */ /* 0x000fe20000000003 */
[----:B------:R-:W-:Y:S01]  /*32d0*/  ULEA.HI UR11, UR15, UR15, URZ, 0x1 ;  /* 0x0000000f0f0b7291 */ /* 0x000fe2000f8f08ff */
[----:B------:R-:W2:Y:S01]  /*32e0*/  LDS.128 R4, [R4+0x130] ;  /* 0x0001300004047984 */ /* 0x000ea20000000c00 */
[----:B-1----:R-:W-:Y:S02]  /*32f0*/  @P0 SHF.L.U32 R2, R8, 0x1f, RZ ;  /* 0x0000001f08020819 */ /* 0x002fe400000006ff */
[----:B------:R-:W-:Y:S01]  /*3300*/  SHF.L.U32 R0, R11, 0x1f, RZ ;  /* 0x0000001f0b007819 */ /* 0x000fe200000006ff */
[----:B------:R-:W-:Y:S01]  /*3310*/  @!PT LDS RZ, [RZ] ;  /* 0x00000000fffff984 */ /* 0x000fe20000000800 */
[----:B------:R-:W-:Y:S01]  /*3320*/  @!PT LDS RZ, [RZ] ;  /* 0x00000000fffff984 */ /* 0x000fe20000000800 */
[----:B------:R-:W-:Y:S01]  /*3330*/  @!PT LDS RZ, [RZ] ;  /* 0x00000000fffff984 */ /* 0x000fe20000000800 */
[----:B------:R-:W-:Y:S01]  /*3340*/  @!PT LDS RZ, [RZ] ;  /* 0x00000000fffff984 */ /* 0x000fe20000000800 */
[----:B------:R1:W-:Y:S06]  /*3350*/  MEMBAR.ALL.CTA ;  /* 0x0000000000007992 */ /* 0x0003ec0000008000 */
[----:B-1----:R-:W1:Y:S02]  /*3360*/  FENCE.VIEW.ASYNC.S ;  /* 0x00000000000073c6 */ /* 0x002e640000000000 */
[----:B-1----:R1:W-:Y:S01]  /*3370*/  SYNCS.ARRIVE.TRANS64.RED.A1T0 RZ, [R3+URZ], RZ ;  /* 0x000000ff03ff79a7 */ /* 0x0023e200081004ff */
[----:B------:R1:W3:Y:S01]  /*3380*/  @P0 SYNCS.PHASECHK.TRANS64.TRYWAIT P2, [UR7], R2 ;  /* 0x00000002ff0005a7 */ /* 0x0002e20008041107 */
[----:B------:R-:W-:-:S02]  /*3390*/  USHF.L.U32 UR7, UR11, 0x5, URZ ;  /* 0x000000050b077899 */ /* 0x000fc400080006ff */
[----:B------:R-:W-:Y:S01]  /*33a0*/  ULOP3.LUT UR11, UR11, 0xffe, URZ, 0xc0, !UPT ;  /* 0x00000ffe0b0b7892 */ /* 0x000fe2000f8ec0ff */
[----:B--2---:R-:W-:Y:S01]  /*33b0*/  LOP3.LUT P1, RZ, R6, 0x1, RZ, 0xc0, !PT ;  /* 0x0000000106ff7812 */ /* 0x004fe2000782c0ff */
[----:B------:R-:W-:Y:S02]  /*33c0*/  ULOP3.LUT UR7, UR7, 0xffffffc0, URZ, 0xc0, !UPT ;  /* 0xffffffc007077892 */ /* 0x000fe4000f8ec0ff */
[----:B------:R-:W-:Y:S02]  /*33d0*/  UIADD3 UR11, UPT, UPT, -UR11, UR15, URZ ;  /* 0x0000000f0b0b7290 */ /* 0x000fe4000fffe1ff */
[----:B------:R-:W-:-:S04]  /*33e0*/  UIADD3 UR7, UPT, UPT, UR16, UR7, URZ ;  /* 0x0000000710077290 */ /* 0x000fc8000fffe0ff */
[----:B------:R-:W-:Y:S01]  /*33f0*/  ULEA UR7, UR11, UR7, 0x14 ;  /* 0x000000070b077291 */ /* 0x000fe2000f8ea0ff */
[----:B------:R-:W2:Y:S02]  /*3400*/  SYNCS.PHASECHK.TRANS64.TRYWAIT P0, [UR6+0xe0], R0 ;  /* 0x0000e000ff0075a7 */ /* 0x000ea40008001106 */
[----:B-123--:R-:W-:Y:S09]  /*3410*/  @!P0 BRA `(.L_x_56) ;  /* 0x0000004000ac8947 */ /* 0x00eff20003800000 */
.L_x_138:
[----:B------:R-:W-:Y:S01]  /*3420*/  IADD3 R10, PT, PT, R10, 0x1, RZ ;  /* 0x000000010a0a7810 */ /* 0x000fe20007ffe0ff */
[----:B------:R-:W-:Y:S06]  /*3430*/  BRA.U !UP3, `(.L_x_57) ;  /* 0x000000050b107547 */ /* 0x000fec000b800000 */
[----:B------:R-:W-:Y:S01]  /*3440*/  UPLOP3.LUT UP4, UPT, UPT, UPT, UPT, 0x40, 0x4 ;  /* 0x000000000004789c */ /* 0x000fe20003f8e870 */
[----:B------:R-:W-:Y:S01]  /*3450*/  UMOV UR13, UR8 ;  /* 0x00000008000d7c82 */ /* 0x000fe20008000000 */
[----:B------:R-:W-:Y:S01]  /*3460*/  UMOV UR12, UR4 ;  /* 0x00000004000c7c82 */ /* 0x000fe20008000000 */
[----:B------:R-:W-:-:S08]  /*3470*/  UMOV UR17, UR14 ;  /* 0x0000000e00117c82 */ /* 0x000fd00008000000 */
.L_x_60:
[----:B------:R-:W-:Y:S02]  /*3480*/  UIADD3 UR13, UPT, UPT, UR13, 0x1, URZ ;  /* 0x000000010d0d7890 */ /* 0x000fe4000fffe0ff */
[----:B--2---:R-:W-:Y:S02]  /*3490*/  ULEA UR11, UR17, UR5, 0x3 ;  /* 0x00000005110b7291 */ /* 0x004fe4000f8e18ff */
[----:B------:R-:W-:Y:S01]  /*34a0*/  UISETP.NE.AND UP0, UPT, UR13, URZ, UPT ;  /* 0x000000ff0d00728c */ /* 0x000fe2000bf05270 */
[----:B---3--:R-:W-:Y:S10]  /*34b0*/  @P2 BRA `(.L_x_58) ;  /* 0x00000000000c2947 */ /* 0x008ff40003800000 */
[----:B-1----:R-:W-:Y:S04]  /*34c0*/  SHF.L.U32 R2, R8, 0x1f, RZ ;  /* 0x0000001f08027819 */ /* 0x002fe800000006ff */
[----:B------:R-:W1:Y:S02]  /*34d0*/  SYNCS.PHASECHK.TRANS64.TRYWAIT P0, [UR11], R2 ;  /* 0x00000002ff0075a7 */ /* 0x000e64000800110b */
[----:B-1----:R-:W-:Y:S05]  /*34e0*/  @!P0 BRA `(.L_x_59) ;  /* 0x0000004000908947 */ /* 0x002fea0003800000 */
.L_x_58:
[----:B------:R-:W-:Y:S01]  /*34f0*/  UISETP.NE.AND UP1, UPT, UR12, 0x1, UPT ;  /* 0x000000010c00788c */ /* 0x000fe2000bf25270 */
[----:B------:R-:W-:Y:S01]  /*3500*/  PLOP3.LUT P2, PT, PT, PT, PT, 0x80, 0x8 ;  /* 0x000000000008781c */ /* 0x000fe20003f4f070 */
[----:B------:R-:W-:Y:S02]  /*3510*/  UIADD3 UR14, UPT, UPT, UR17, 0x1, URZ ;  /* 0x00000001110e7890 */ /* 0x000fe4000fffe0ff */
[----:B------:R-:W-:Y:S02]  /*3520*/  ULEA UR64, UR17, UR10, 0xa ;  /* 0x0000000a11407291 */ /* 0x000fe4000f8e50ff */
[----:B------:R-:W-:Y:S01]  /*3530*/  UISETP.NE.AND UP2, UPT, UR14, 0x6, UPT ;  /* 0x000000060e00788c */ /* 0x000fe2000bf45270 */
[----:B------:R-:W-:Y:S01]  /*3540*/  PLOP3.LUT P0, PT, PT, PT, UP1, 0x80, 0x8 ;  /* 0x000000000008781c */ /* 0x000fe20003f0f018 */
[----:B------:R-:W-:Y:S02]  /*3550*/  ULEA UR62, UR17, UR9, 0xa ;  /* 0x00000009113e7291 */ /* 0x000fe4000f8e50ff */
[----:B------:R-:W-:Y:S02]  /*3560*/  USEL UR35, URZ, 0x1, UP2 ;  /* 0x00000001ff237887 */ /* 0x000fe40009000000 */
[----:B------:R-:W-:Y:S02]  /*3570*/  USEL UR14, UR14, URZ, UP2 ;  /* 0x000000ff0e0e7287 */ /* 0x000fe40009000000 */
[----:B------:R-:W-:Y:S02]  /*3580*/  UIADD3 UR60, UPT, UPT, UR64, 0x2, URZ ;  /* 0x00000002403c7890 */ /* 0x000fe4000fffe0ff */
[----:B------:R-:W-:Y:S01]  /*3590*/  @UP1 ULEA UR34, UR14, UR5, 0x3 ;  /* 0x000000050e221291 */ /* 0x000fe2000f8e18ff */
[----:B------:R-:W-:Y:S01]  /*35a0*/  LOP3.LUT R8, R8, UR35, RZ, 0x3c, !PT ;  /* 0x0000002308087c12 */ /* 0x000fe2000f8e3cff */
[----:B------:R-:W-:Y:S02]  /*35b0*/  UIADD3 UR58, UPT, UPT, UR62, 0x2, URZ ;  /* 0x000000023e3a7890 */ /* 0x000fe4000fffe0ff */
[----:B------:R-:W-:Y:S01]  /*35c0*/  UIADD3 UR56, UPT, UPT, UR64, 0x4, URZ ;  /* 0x0000000440387890 */ /* 0x000fe2000fffe0ff */
[----:B-1----:R-:W-:Y:S01]  /*35d0*/  @P0 SHF.L.U32 R0, R8, 0x1f, RZ ;  /* 0x0000001f08000819 */ /* 0x002fe200000006ff */
[----:B------:R-:W-:Y:S02]  /*35e0*/  UIADD3 UR54, UPT, UPT, UR62, 0x4, URZ ;  /* 0x000000043e367890 */ /* 0x000fe4000fffe0ff */
[----:B------:R-:W-:Y:S01]  /*35f0*/  UIADD3 UR52, UPT, UPT, UR64, 0x6, URZ ;  /* 0x0000000640347890 */ /* 0x000fe2000fffe0ff */
[----:B------:R2:W3:Y:S01]  /*3600*/  @P0 SYNCS.PHASECHK.TRANS64.TRYWAIT P2, [UR34], R0 ;  /* 0x00000000ff0005a7 */ /* 0x0004e20008041122 */
[----:B------:R-:W-:Y:S02]  /*3610*/  UIADD3 UR50, UPT, UPT, UR62, 0x6, URZ ;  /* 0x000000063e327890 */ /* 0x000fe4000fffe0ff */
        /* <DEDUP_REMOVED lines=9> */
[----:B------:R-:W-:Y:S01]  /*36b0*/  UIADD3 UR12, UPT, UPT, UR12, -0x1, URZ ;  /* 0xffffffff0c0c7890 */ /* 0x000fe2000fffe0ff */
[----:B------:R-:W-:Y:S01]  /*36c0*/  UMOV UR65, 0x40004040 ;  /* 0x4000404000417882 */ /* 0x000fe20000000000 */
[----:B------:R-:W-:Y:S01]  /*36d0*/  UMOV UR63, 0x40004040 ;  /* 0x40004040003f7882 */ /* 0x000fe20000000000 */
[----:B------:R-:W-:Y:S01]  /*36e0*/  UMOV UR61, 0x40004040 ;  /* 0x40004040003d7882 */ /* 0x000fe20000000000 */
[----:B------:R2:W-:Y:S01]  /*36f0*/  UTCHMMA gdesc[UR62], gdesc[UR64], tmem[UR7], tmem[UR32], idesc[UR33], UP4 ;  /* 0x00ff20403e0075ea */ /* 0x0005e2000a000007 */
[----:B------:R-:W-:Y:S01]  /*3700*/  UPLOP3.LUT UP4, UPT, UPT, UPT, UPT, 0x80, 0x8 ;  /* 0x000000000008789c */ /* 0x000fe20003f8f070 */
[----:B------:R-:W-:Y:S01]  /*3710*/  UMOV UR59, 0x40004040 ;  /* 0x40004040003b7882 */ /* 0x000fe20000000000 */
[----:B------:R-:W-:Y:S01]  /*3720*/  UMOV UR57, 0x40004040 ;  /* 0x4000404000397882 */ /* 0x000fe20000000000 */
[----:B------:R2:W-:Y:S01]  /*3730*/  UTCHMMA gdesc[UR58], gdesc[UR60], tmem[UR7], tmem[UR30], idesc[UR31], UPT ;  /* 0x00ff1e3c3a0075ea */ /* 0x0005e2000b800007 */
        /* <DEDUP_REMOVED lines=14> */
[----:B------:R-:W-:Y:S01]  /*3820*/  UMOV UR35, 0x40004040 ;  /* 0x4000404000237882 */ /* 0x000fe20000000000 */
[----:B------:R2:W-:Y:S01]  /*3830*/  UTCHMMA gdesc[UR38], gdesc[UR40], tmem[UR7], tmem[UR20], idesc[UR21], UPT ;  /* 0x00ff1428260075ea */ /* 0x0005e2000b800007 */
[----:B------:R2:W-:Y:S01]  /*3840*/  UTCHMMA gdesc[UR34], gdesc[UR36], tmem[UR7], tmem[UR18], idesc[UR19], UPT ;  /* 0x00ff1224220075ea */ /* 0x0005e2000b800007 */
[----:B------:R2:W-:Y:S01]  /*3850*/  UTCBAR [UR11], URZ ;  /* 0x000000ff0b0073e9 */ /* 0x0005e200080000ff */
[----:B------:R-:W-:Y:S01]  /*3860*/  UMOV UR17, UR14 ;  /* 0x0000000e00117c82 */ /* 0x000fe20008000000 */
[----:B------:R-:W-:Y:S05]  /*3870*/  BRA.U UP0, `(.L_x_60) ;  /* 0xfffffffd00007547 */ /* 0x000fea000b83ffff */
.L_x_57:
[----:B------:R-:W-:Y:S01]  /*3880*/  UIADD3 UR15, UPT, UPT, UR15, 0x1, URZ ;  /* 0x000000010f0f7890 */ /* 0x000fe2000fffe0ff */
[C---:B------:R-:W-:Y:S01]  /*3890*/  ISETP.NE.AND P0, PT, R10.reuse, 0x2, PT ;  /* 0x000000020a00780c */ /* 0x040fe20003f05270 */
[----:B--2---:R-:W-:Y:S02]  /*38a0*/  UIADD3 UR7, UPT, UPT, UR6, 0xc0, URZ ;  /* 0x000000c006077890 */ /* 0x004fe4000fffe0ff */
[----:B------:R-:W-:Y:S01]  /*38b0*/  UISETP.NE.AND UP0, UPT, UR15, 0x4, UPT ;  /* 0x000000040f00788c */ /* 0x000fe2000bf05270 */
[----:B-1----:R-:W-:Y:S02]  /*38c0*/  SEL R0, RZ, 0x1, P0 ;  /* 0x00000001ff007807 */ /* 0x002fe40000000000 */
[----:B------:R-:W-:Y:S01]  /*38d0*/  SEL R10, R10, RZ, P0 ;  /* 0x000000ff0a0a7207 */ /* 0x000fe20000000000 */
[----:B------:R-:W-:Y:S01]  /*38e0*/  USEL UR6, URZ, 0x1, UP0 ;  /* 0x00000001ff067887 */ /* 0x000fe20008000000 */
[----:B------:R-:W-:Y:S01]  /*38f0*/  LOP3.LUT R9, R9, R0, RZ, 0x3c, !PT ;  /* 0x0000000009097212 */ /* 0x000fe200078e3cff */
[----:B------:R-:W-:Y:S01]  /*3900*/  USEL UR15, UR15, URZ, UP0 ;  /* 0x000000ff0f0f7287 */ /* 0x000fe20008000000 */
[----:B------:R1:W-:Y:S03]  /*3910*/  UTCBAR [UR7], URZ ;  /* 0x000000ff070073e9 */ /* 0x0003e600080000ff */
[----:B------:R-:W-:Y:S01]  /*3920*/  LOP3.LUT R11, R11, UR6, RZ, 0x3c, !PT ;  /* 0x000000060b0b7c12 */ /* 0x000fe2000f8e3cff */
[----:B------:R-:W-:Y:S07]  /*3930*/  @P1 BRA `(.L_x_61) ;  /* 0xfffffff800381947 */ /* 0x000fee000383ffff */
[----:B------:R-:W2:Y:S01]  /*3940*/  S2UR UR4, SR_CgaCtaId ;  /* 0x00000000000479c3 */ /* 0x000ea20000008800 */
[----:B------:R-:W-:Y:S01]  /*3950*/  ELECT P0, URZ, PT ;  /* 0x0000000000ff782f */ /* 0x000fe20003800000 */
[----:B------:R-:W-:Y:S01]  /*3960*/  IMAD.MOV.U32 R0, RZ, RZ, 0x1 ;  /* 0x00000001ff007424 */ /* 0x000fe200078e00ff */
[----:B------:R-:W-:Y:S01]  /*3970*/  UIADD3 UR5, UPT, UPT, UR5, 0xe0, URZ ;  /* 0x000000e005057890 */ /* 0x000fe2000fffe0ff */
[----:B------:R-:W-:Y:S01]  /*3980*/  SHF.L.U32 R2, R11, 0x1f, RZ ;  /* 0x0000001f0b027819 */ /* 0x000fe200000006ff */
[----:B------:R-:W-:-:S03]  /*3990*/  UMOV UR6, 0x40 ;  /* 0x0000004000067882 */ /* 0x000fc60000000000 */
[----:B------:R-:W-:Y:S01]  /*39a0*/  UVIRTCOUNT.DEALLOC.SMPOOL 0x80 ;  /* 0x000000800000784c */ /* 0x000fe20000000000 */
[----:B--2---:R-:W-:Y:S02]  /*39b0*/  ULEA UR4, UR4, UR6, 0x18 ;  /* 0x0000000604047291 */ /* 0x004fe4000f8ec0ff */
[----:B------:R-:W-:-:S07]  /*39c0*/  ULEA UR6, UR15, UR5, 0x3 ;  /* 0x000000050f067291 */ /* 0x000fce000f8e18ff */
[----:B------:R2:W-:Y:S02]  /*39d0*/  @P0 STS.U8 [UR4+0x1c], R0 ;  /* 0x00001c00ff000988 */ /* 0x0005e40008000004 */
[----:B------:R-:W4:Y:S02]  /*39e0*/  SYNCS.PHASECHK.TRANS64.TRYWAIT P0, [UR6], R2 ;  /* 0x00000002ff0075a7 */ /* 0x000f240008001106 */
[----:B--2-4-:R-:W-:Y:S05]  /*39f0*/  @!P0 BRA `(.L_x_62) ;  /* 0x0000003c00648947 */ /* 0x014fea0003800000 */
.L_x_141:
[----:B-1----:R-:W-:-:S04]  /*3a00*/  UIADD3 UR7, UPT, UPT, UR15, 0x1, URZ ;  /* 0x000000010f077890 */ /* 0x002fc8000fffe0ff */
[----:B------:R-:W-:-:S04]  /*3a10*/  UISETP.NE.AND UP0, UPT, UR7, 0x4, UPT ;  /* 0x000000040700788c */ /* 0x000fc8000bf05270 */
[----:B------:R-:W-:Y:S02]  /*3a20*/  USEL UR8, URZ, 0x1, UP0 ;  /* 0x00000001ff087887 */ /* 0x000fe40008000000 */
[----:B------:R-:W-:-:S04]  /*3a30*/  USEL UR7, UR7, URZ, UP0 ;  /* 0x000000ff07077287 */ /* 0x000fc80008000000 */
[----:B------:R-:W-:Y:S01]  /*3a40*/  ULEA UR6, UR7, UR5, 0x3 ;  /* 0x0000000507067291 */ /* 0x000fe2000f8e18ff */
[----:B--2---:R-:W-:-:S04]  /*3a50*/  LOP3.LUT R2, R11, UR8, RZ, 0x3c, !PT ;  /* 0x000000080b027c12 */ /* 0x004fc8000f8e3cff */
[----:B------:R-:W-:-:S04]  /*3a60*/  SHF.L.U32 R3, R2, 0x1f, RZ ;  /* 0x0000001f02037819 */ /* 0x000fc800000006ff */
[----:B------:R-:W1:Y:S02]  /*3a70*/  SYNCS.PHASECHK.TRANS64.TRYWAIT P0, [UR6], R3 ;  /* 0x00000003ff0075a7 */ /* 0x000e640008001106 */
[----:B-1----:R-:W-:Y:S05]  /*3a80*/  @!P0 BRA `(.L_x_63) ;  /* 0x0000003c00588947 */ /* 0x002fea0003800000 */
.L_x_143:
        /* <DEDUP_REMOVED lines=9> */
.L_x_145:
[----:B------:R-:W-:-:S04]  /*3b20*/  UIADD3 UR7, UPT, UPT, UR7, 0x1, URZ ;  /* 0x0000000107077890 */ /* 0x000fc8000fffe0ff */
[----:B------:R-:W-:-:S04]  /*3b30*/  UISETP.NE.AND UP0, UPT, UR7, 0x4, UPT ;  /* 0x000000040700788c */ /* 0x000fc8000bf05270 */
[----:B------:R-:W-:Y:S02]  /*3b40*/  USEL UR6, URZ, 0x1, UP0 ;  /* 0x00000001ff067887 */ /* 0x000fe40008000000 */
[----:B------:R-:W-:-:S04]  /*3b50*/  USEL UR7, UR7, URZ, UP0 ;  /* 0x000000ff07077287 */ /* 0x000fc80008000000 */
[----:B------:R-:W-:Y:S01]  /*3b60*/  ULEA UR7, UR7, UR5, 0x3 ;  /* 0x0000000507077291 */ /* 0x000fe2000f8e18ff */
[----:B------:R-:W-:-:S04]  /*3b70*/  LOP3.LUT R2, R2, UR6, RZ, 0x3c, !PT ;  /* 0x0000000602027c12 */ /* 0x000fc8000f8e3cff */
[----:B------:R-:W-:-:S04]  /*3b80*/  SHF.L.U32 R2, R2, 0x1f, RZ ;  /* 0x0000001f02027819 */ /* 0x000fc800000006ff */
[----:B------:R-:W2:Y:S02]  /*3b90*/  SYNCS.PHASECHK.TRANS64.TRYWAIT P0, [UR7], R2 ;  /* 0x00000002ff0075a7 */ /* 0x000ea40008001107 */
[----:B--2---:R-:W-:Y:S05]  /*3ba0*/  @!P0 BRA `(.L_x_65) ;  /* 0x0000003c00408947 */ /* 0x004fea0003800000 */
.L_x_147:
[----:B------:R-:W-:Y:S01]  /*3bb0*/  NOP ;  /* 0x0000000000007918 */ /* 0x000fe20000000000 */
[----:B-1----:R-:W1:Y:S01]  /*3bc0*/  LDS R0, [UR4+0x14] ;  /* 0x00001404ff007984 */ /* 0x002e620008000800 */
[----:B------:R-:W-:Y:S01]  /*3bd0*/  ULOP3.LUT UR6, UR16, 0xffff, URZ, 0xc0, !UPT ;  /* 0x0000ffff10067892 */ /* 0x000fe2000f8ec0ff */
[----:B------:R-:W-:Y:S01]  /*3be0*/  UMOV UR8, 0xffff ;  /* 0x0000ffff00087882 */ /* 0x000fe20000000000 */
[----:B------:R-:W-:Y:S02]  /*3bf0*/  UMOV UR5, 0x1 ;  /* 0x0000000100057882 */ /* 0x000fe40000000000 */
[----:B------:R-:W-:-:S04]  /*3c00*/  USHF.R.U32.HI UR6, URZ, 0x5, UR6 ;  /* 0x00000005ff067899 */ /* 0x000fc80008011606 */
[----:B------:R-:W-:Y:S02]  /*3c10*/  USHF.L.U32 UR8, UR8, UR6, URZ ;  /* 0x0000000608087299 */ /* 0x000fe400080006ff */
[----:B------:R-:W-:-:S04]  /*3c20*/  USHF.L.U32 UR5, UR5, UR6, URZ ;  /* 0x0000000605057299 */ /* 0x000fc800080006ff */
[----:B-1----:R-:W-:-:S04]  /*3c30*/  LOP3.LUT R0, R0, UR8, RZ, 0xc0, !PT ;  /* 0x0000000800007c12 */ /* 0x002fc8000f8ec0ff */
[----:B------:R-:W-:-:S13]  /*3c40*/  ISETP.NE.AND P0, PT, R0, UR8, PT ;  /* 0x0000000800007c0c */ /* 0x000fda000bf05270 */
[----:B------:R-:W-:Y:S05]  /*3c50*/  @P0 BRA `(.L_x_66) ;  /* 0x0000000000580947 */ /* 0x000fea0003800000 */
[----:B------:R-:W1:Y:S02]  /*3c60*/  LDS R0, [UR4+0x18] ;  /* 0x00001804ff007984 */ /* 0x000e640008000800 */
[----:B-1----:R-:W-:-:S04]  /*3c70*/  LOP3.LUT R0, R0, UR5, RZ, 0xc0, !PT ;  /* 0x0000000500007c12 */ /* 0x002fc8000f8ec0ff */
[----:B------:R-:W-:-:S13]  /*3c80*/  ISETP.NE.AND P0, PT, R0, UR5, PT ;  /* 0x0000000500007c0c */ /* 0x000fda000bf05270 */
[----:B------:R-:W-:Y:S05]  /*3c90*/  @P0 BRA `(.L_x_67) ;  /* 0x00000000003c0947 */ /* 0x000fea0003800000 */
[----:B------:R-:W1:Y:S01]  /*3ca0*/  S2R R2, SR_LANEID ;  /* 0x0000000000027919 */ /* 0x000e620000000000 */
[----:B------:R-:W-:Y:S01]  /*3cb0*/  ULOP3.LUT UR8, URZ, UR8, URZ, 0x33, !UPT ;  /* 0x00000008ff087292 */ /* 0x000fe2000f8e33ff */
[----:B------:R-:W-:Y:S02]  /*3cc0*/  VOTEU.ANY UR7, UPT, PT ;  /* 0x0000000000077886 */ /* 0x000fe400038e0100 */
[----:B------:R-:W-:-:S03]  /*3cd0*/  UFLO.U32 UR7, UR7 ;  /* 0x00000007000772bd */ /* 0x000fc600080e0000 */
[----:B------:R-:W-:-:S04]  /*3ce0*/  IMAD.U32 R0, RZ, RZ, UR8 ;  /* 0x00000008ff007e24 */ /* 0x000fc8000f8e00ff */
[----:B------:R2:W4:Y:S02]  /*3cf0*/  REDUX UR6, R0 ;  /* 0x00000000000673c4 */ /* 0x0005240000000000 */
[----:B------:R1:W-:Y:S02]  /*3d00*/  UTCATOMSWS.AND URZ, UR8 ;  /* 0x0000000800ff79e3 */ /* 0x0003e40008000000 */
[----:B-1----:R-:W-:Y:S02]  /*3d10*/  ISETP.EQ.U32.AND P0, PT, R2, UR7, PT ;  /* 0x0000000702007c0c */ /* 0x002fe4000bf02070 */
[----:B--2---:R-:W-:Y:S02]  /*3d20*/  LOP3.LUT R0, RZ, UR5, RZ, 0x33, !PT ;  /* 0x00000005ff007c12 */ /* 0x004fe4000f8e33ff */
[----:B----4-:R-:W-:Y:S02]  /*3d30*/  MOV R2, UR6 ;  /* 0x0000000600027c02 */ /* 0x010fe40008000f00 */
[----:B------:R-:W1:Y:S07]  /*3d40*/  REDUX UR5, R0 ;  /* 0x00000000000573c4 */ /* 0x000e6e0000000000 */
[----:B------:R2:W-:Y:S01]  /*3d50*/  @P0 ATOMS.AND RZ, [UR4+0x14], R2 ;  /* 0x00001402ffff098c */ /* 0x0005e2000a800004 */
[----:B-1----:R-:W-:-:S05]  /*3d60*/  IMAD.U32 R0, RZ, RZ, UR5 ;  /* 0x00000005ff007e24 */ /* 0x002fca000f8e00ff */
[----:B------:R2:W-:Y:S01]  /*3d70*/  @P0 ATOMS.AND RZ, [UR4+0x18], R0 ;  /* 0x00001800ffff098c */ /* 0x0005e2000a800004 */
[----:B------:R-:W-:Y:S05]  /*3d80*/  BRA `(.L_x_68) ;  /* 0x0000000000147947 */ /* 0x000fea0003800000 */
.L_x_67:
[----:B------:R-:W-:Y:S02]  /*3d90*/  MOV R2, 0x3db0 ;  /* 0x00003db000027802 */ /* 0x000fe40000000f00 */
[----:B---3-5:R-:W-:Y:S05]  /*3da0*/  CALL.REL.NOINC `($__internal_0_$__cuda_sm10x_tcgen05_guardrail_trap_col_being_dealloced_not_returned_by_alloc) ;  /* 0x0000003c00b47944 */ /* 0x028fea0003c00000 */
[----:B------:R-:W-:Y:S05]  /*3db0*/  BRA `(.L_x_68) ;  /* 0x0000000000087947 */ /* 0x000fea0003800000 */
.L_x_66:
[----:B------:R-:W-:Y:S02]  /*3dc0*/  MOV R2, 0x3de0 ;  /* 0x00003de000027802 */ /* 0x000fe40000000f00 */
[----:B---3-5:R-:W-:Y:S05]  /*3dd0*/  CALL.REL.NOINC `($__internal_2_$__cuda_sm10x_tcgen05_guardrail_trap_unallocated_columns_being_dealloced) ;  /* 0x0000003c00c07944 */ /* 0x028fea0003c00000 */
.L_x_68:
[----:B------:R-:W-:Y:S01]  /*3de0*/  NOP ;  /* 0x0000000000007918 */ /* 0x000fe20000000000 */
[----:B------:R-:W-:Y:S05]  /*3df0*/  EXIT ;  /* 0x000000000000794d */ /* 0x000fea0003800000 */
.L_x_50:
[----:B------:R-:W-:-:S09]  /*3e00*/  UISETP.NE.OR UP2, UPT, UR8, 0x3, !UP2 ;  /* 0x000000030800788c */ /* 0x000fd2000d745670 */
[----:B------:R-:W-:Y:S05]  /*3e10*/  BRA.U UP2, `(.L_x_69) ;  /* 0x0000000d02ac7547 */ /* 0x000fea000b800000 */
[----:B------:R-:W1:Y:S01]  /*3e20*/  LDC R0, c[0x0][0xb30] ;  /* 0x0002cc00ff007b82 */ /* 0x000e620000000800 */
[----:B------:R-:W2:Y:S01]  /*3e30*/  LDCU.64 UR8, c[0x0][0x888] ;  /* 0x00011100ff0877ac */ /* 0x000ea20008000a00 */
[----:B------:R-:W-:Y:S01]  /*3e40*/  IMAD.MOV.U32 R32, RZ, RZ, 0x1 ;  /* 0x00000001ff207424 */ /* 0x000fe200078e00ff */
[----:B------:R-:W-:Y:S01]  /*3e50*/  CS2R R28, SRZ ;  /* 0x00000000001c7805 */ /* 0x000fe2000001ff00 */
[----:B------:R-:W-:Y:S01]  /*3e60*/  IMAD.MOV.U32 R25, RZ, RZ, 0x1000 ;  /* 0x00001000ff197424 */ /* 0x000fe200078e00ff */
[----:B------:R-:W4:Y:S03]  /*3e70*/  LDCU.64 UR4, c[0x0][0x890] ;  /* 0x00011200ff0477ac */ /* 0x000f260008000a00 */
[----:B------:R-:W3:Y:S01]  /*3e80*/  LDC R24, c[0x0][0x370] ;  /* 0x0000dc00ff187b82 */ /* 0x000ee20000000800 */
[----:B------:R-:W-:Y:S01]  /*3e90*/  UMOV UR7, 0x400 ;  /* 0x0000040000077882 */ /* 0x000fe20000000000 */
[----:B------:R-:W-:-:S02]  /*3ea0*/  UPLOP3.LUT UP1, UPT, UPT, UPT, UPT, 0x40, 0x4 ;  /* 0x000000000004789c */ /* 0x000fc40003f2e870 */
[----:B------:R-:W-:Y:S01]  /*3eb0*/  ULEA UR7, UR37, UR7, 0x18 ;  /* 0x0000000725077291 */ /* 0x000fe2000f8ec0ff */
[----:B------:R-:W-:-:S03]  /*3ec0*/  UMOV UR13, URZ ;  /* 0x000000ff000d7c82 */ /* 0x000fc60008000000 */
[----:B------:R-:W3:Y:S01]  /*3ed0*/  LDC R3, c[0x0][0xb0c] ;  /* 0x0002c300ff037b82 */ /* 0x000ee20000000800 */
[----:B--2---:R-:W-:Y:S02]  /*3ee0*/  UISETP.NE.U32.AND UP3, UPT, UR8, URZ, UPT ;  /* 0x000000ff0800728c */ /* 0x004fe4000bf65070 */
[----:B----4-:R-:W-:-:S05]  /*3ef0*/  UISETP.NE.U32.AND UP4, UPT, UR4, URZ, UPT ;  /* 0x000000ff0400728c */ /* 0x010fca000bf85070 */
[----:B------:R-:W2:Y:S01]  /*3f00*/  LDC R22, c[0x0][0xb20] ;  /* 0x0002c800ff167b82 */ /* 0x000ea20000000800 */
[----:B-1----:R-:W-:Y:S01]  /*3f10*/  ISETP.NE.AND P1, PT, R0, 0x1, PT ;  /* 0x000000010000780c */ /* 0x002fe20003f25270 */
[----:B------:R-:W-:Y:S02]  /*3f20*/  UISETP.NE.AND.EX UP3, UPT, UR9, URZ, UPT, UP3 ;  /* 0x000000ff0900728c */ /* 0x000fe4000bf65330 */
[----:B------:R-:W-:-:S04]  /*3f30*/  UISETP.NE.AND.EX UP4, UPT, UR5, URZ, UPT, UP4 ;  /* 0x000000ff0500728c */ /* 0x000fc8000bf85340 */
[----:B------:R-:W1:Y:S08]  /*3f40*/  LDC.64 R30, c[0x0][0x348] ;  /* 0x0000d200ff1e7b82 */ /* 0x000e700000000a00 */
[----:B------:R-:W4:Y:S08]  /*3f50*/  LDC.64 R14, c[0x0][0xb10] ;  /* 0x0002c400ff0e7b82 */ /* 0x000f300000000a00 */
[----:B------:R-:W1:Y:S08]  /*3f60*/  LDC.64 R6, c[0x0][0xb18] ;  /* 0x0002c600ff067b82 */ /* 0x000e700000000a00 */
[----:B------:R-:W1:Y:S08]  /*3f70*/  LDC.64 R4, c[0x0][0xb28] ;  /* 0x0002ca00ff047b82 */ /* 0x000e700000000a00 */
[----:B--23--:R-:W1:Y:S02]  /*3f80*/  LDC R23, c[0x0][0x374] ;  /* 0x0000dd00ff177b82 */ /* 0x00ce640000000800 */
.L_x_78:
[C---:B------:R-:W-:Y:S02]  /*3f90*/  LEA R0, R29.reuse, UR7, 0x3 ;  /* 0x000000071d007c11 */ /* 0x040fe4000f8e18ff */
[----:B------:R-:W-:Y:S02]  /*3fa0*/  SHF.L.U32 R2, R28, 0x1f, RZ ;  /* 0x0000001f1c027819 */ /* 0x000fe400000006ff */
[----:B------:R-:W-:Y:S02]  /*3fb0*/  LEA R16, R29, UR7, 0x4 ;  /* 0x000000071d107c11 */ /* 0x000fe4000f8e20ff */
[----:B--2---:R-:W2:Y:S02]  /*3fc0*/  SYNCS.PHASECHK.TRANS64.TRYWAIT P0, [R0+URZ+0xa0], R2 ;  /* 0x0000a002000075a7 */ /* 0x004ea400080011ff */
[----:B--2---:R-:W-:Y:S05]  /*3fd0*/  @!P0 BRA `(.L_x_70) ;  /* 0x00000038004c8947 */ /* 0x004fea0003800000 */
.L_x_148:
[----:B------:R-:W-:Y:S01]  /*3fe0*/  ISETP.GE.AND P0, PT, R26, 0x1, PT ;  /* 0x000000011a00780c */ /* 0x000fe20003f06270 */
[----:B------:R-:W3:Y:S01]  /*3ff0*/  LDS.128 R16, [R16+0x130] ;  /* 0x0001300010107984 */ /* 0x000ee20000000c00 */
[----:B--2---:R-:W-:Y:S01]  /*4000*/  VIADD R0, R0, 0xb0 ;  /* 0x000000b000007836 */ /* 0x004fe20000000000 */
[----:B------:R-:W-:Y:S01]  /*4010*/  @!PT LDS RZ, [RZ] ;  /* 0x00000000fffff984 */ /* 0x000fe20000000800 */
[----:B------:R-:W-:Y:S01]  /*4020*/  @!PT LDS RZ, [RZ] ;  /* 0x00000000fffff984 */ /* 0x000fe20000000800 */
[----:B------:R-:W-:Y:S01]  /*4030*/  @!PT LDS RZ, [RZ] ;  /* 0x00000000fffff984 */ /* 0x000fe20000000800 */
[----:B------:R-:W-:Y:S01]  /*4040*/  @!PT LDS RZ, [RZ] ;  /* 0x00000000fffff984 */ /* 0x000fe20000000800 */
[----:B------:R2:W-:Y:S06]  /*4050*/  MEMBAR.ALL.CTA ;  /* 0x0000000000007992 */ /* 0x0005ec0000008000 */
[----:B--2---:R-:W2:Y:S01]  /*4060*/  FENCE.VIEW.ASYNC.S ;  /* 0x00000000000073c6 */ /* 0x004ea20000000000 */
[----:B------:R-:W-:Y:S04]  /*4070*/  PRMT R0, RZ, 0x654, R0 ;  /* 0x00000654ff007816 */ /* 0x000fe80000000000 */
[----:B--2---:R2:W-:Y:S01]  /*4080*/  SYNCS.ARRIVE.TRANS64.RED.A1T0 RZ, [R0+URZ], RZ ;  /* 0x000000ff00ff79a7 */ /* 0x0045e200081004ff */
[----:B---3--:R-:W-:Y:S11]  /*4090*/  LOP3.LUT P3, RZ, R18, 0x1, RZ, 0xc0, !PT ;  /* 0x0000000112ff7812 */ /* 0x008ff6000786c0ff */
[----:B------:R-:W-:Y:S02]  /*40a0*/  @!UPT UIADD3 URZ, UPT, UPT, URZ, URZ, URZ ;  /* 0x000000fffffff290 */ /* 0x000fe4000fffe0ff */
[----:B------:R-:W-:Y:S02]  /*40b0*/  @P3 MOV R11, R16 ;  /* 0x00000010000b3202 */ /* 0x000fe40000000f00 */
[----:B------:R-:W-:Y:S01]  /*40c0*/  @P3 LOP3.LUT R10, R17, 0xffff, RZ, 0xc0, !PT ;  /* 0x0000ffff110a3812 */ /* 0x000fe200078ec0ff */
[----:B--2---:R-:W-:Y:S06]  /*40d0*/  @!P0 BRA `(.L_x_71) ;  /* 0x0000000000a48947 */ /* 0x004fec0003800000 */
[-C--:B-1----:R-:W-:Y:S01]  /*40e0*/  IMAD.HI.U32 R0, R23, R7.reuse, RZ ;  /* 0x0000000717007227 */ /* 0x082fe200078e00ff */
[----:B------:R-:W-:Y:S02]  /*40f0*/  ISETP.NE.AND P0, PT, R6, 0x1, PT ;  /* 0x000000010600780c */ /* 0x000fe40003f05270 */
[----:B------:R-:W-:Y:S01]  /*4100*/  ISETP.NE.AND P2, PT, R26, 0x1, PT ;  /* 0x000000011a00780c */ /* 0x000fe20003f45270 */
[----:B----4-:R-:W-:Y:S01]  /*4110*/  IMAD.HI.U32 R9, R24, R14, RZ ;  /* 0x0000000e18097227 */ /* 0x010fe200078e00ff */
[----:B------:R-:W-:Y:S02]  /*4120*/  SHF.R.U32.HI R0, RZ, R22, R0 ;  /* 0x00000016ff007219 */ /* 0x000fe40000011600 */
[----:B------:R-:W-:Y:S01]  /*4130*/  ISETP.NE.AND P4, PT, R3, 0x1, PT ;  /* 0x000000010300780c */ /* 0x000fe20003f85270 */
[----:B------:R-:W-:Y:S01]  /*4140*/  IMAD.HI.U32 R13, R10, R7, RZ ;  /* 0x000000070a0d7227 */ /* 0x000fe200078e00ff */
[----:B------:R-:W-:Y:S02]  /*4150*/  SHF.R.U32.HI R9, RZ, R15, R9 ;  /* 0x0000000fff097219 */ /* 0x000fe40000011609 */
[----:B------:R-:W-:Y:S01]  /*4160*/  SEL R0, R23, R0, !P0 ;  /* 0x0000000017007207 */ /* 0x000fe20004000000 */
[----:B------:R-:W-:Y:S01]  /*4170*/  IMAD.HI.U32 R12, R11, R14, RZ ;  /* 0x0000000e0b0c7227 */ /* 0x000fe200078e00ff */
[----:B------:R-:W-:Y:S03]  /*4180*/  SEL R9, R24, R9, !P4 ;  /* 0x0000000918097207 */ /* 0x000fe60006000000 */
[-C--:B------:R-:W-:Y:S01]  /*4190*/  IMAD.HI.U32 R8, R0, R4.reuse, RZ ;  /* 0x0000000400087227 */ /* 0x080fe200078e00ff */
[----:B------:R-:W-:Y:S03]  /*41a0*/  SHF.R.U32.HI R12, RZ, R15, R12 ;  /* 0x0000000fff0c7219 */ /* 0x000fe6000001160c */
[----:B------:R-:W-:Y:S01]  /*41b0*/  IMAD.HI.U32 R2, R9, R4, RZ ;  /* 0x0000000409027227 */ /* 0x000fe200078e00ff */
[-C--:B------:R-:W-:Y:S02]  /*41c0*/  @P2 SHF.R.U32.HI R0, RZ, R5.reuse, R8 ;  /* 0x00000005ff002219 */ /* 0x080fe40000011608 */
[----:B------:R-:W-:Y:S02]  /*41d0*/  SHF.R.U32.HI R8, RZ, R22, R13 ;  /* 0x00000016ff087219 */ /* 0x000fe4000001160d */
[----:B------:R-:W-:Y:S01]  /*41e0*/  @P2 SHF.R.U32.HI R9, RZ, R5, R2 ;  /* 0x00000005ff092219 */ /* 0x000fe20000011602 */
[----:B------:R-:W-:Y:S01]  /*41f0*/  IMAD R0, R26, R0, RZ ;  /* 0x000000001a007224 */ /* 0x000fe200078e02ff */
[----:B------:R-:W-:Y:S02]  /*4200*/  SEL R8, R10, R8, !P0 ;  /* 0x000000080a087207 */ /* 0x000fe40004000000 */
[----:B------:R-:W-:Y:S01]  /*4210*/  SEL R2, R11, R12, !P4 ;  /* 0x0000000c0b027207 */ /* 0x000fe20006000000 */
[----:B------:R-:W-:Y:S01]  /*4220*/  IMAD R12, R26, R9, RZ ;  /* 0x000000091a0c7224 */ /* 0x000fe200078e02ff */
[C---:B------:R-:W-:Y:S01]  /*4230*/  ISETP.GE.AND P0, PT, R8.reuse, R0, PT ;  /* 0x000000000800720c */ /* 0x040fe20003f06270 */
[----:B------:R-:W-:Y:S03]  /*4240*/  IMAD.HI.U32 R0, R8, R4, RZ ;  /* 0x0000000408007227 */ /* 0x000fe600078e00ff */
[----:B------:R-:W-:Y:S02]  /*4250*/  ISETP.GE.OR P0, PT, R2, R12, P0 ;  /* 0x0000000c0200720c */ /* 0x000fe40000706670 */
[-C--:B------:R-:W-:Y:S04]  /*4260*/  SHF.R.U32.HI R0, RZ, R5.reuse, R0 ;  /* 0x00000005ff007219 */ /* 0x080fe80000011600 */
[----:B------:R-:W-:Y:S05]  /*4270*/  SEL R13, R8, R0, !P2 ;  /* 0x00000000080d7207 */ /* 0x000fea0005000000 */
[----:B------:R-:W-:Y:S02]  /*4280*/  IMAD.MOV R12, RZ, RZ, -R13 ;  /* 0x000000ffff0c7224 */ /* 0x000fe400078e0a0d */
[----:B------:R-:W-:Y:S04]  /*4290*/  @!P0 IMAD.HI.U32 R0, R2, R4, RZ ;  /* 0x0000000402008227 */ /* 0x000fe800078e00ff */
[----:B------:R-:W-:Y:S01]  /*42a0*/  IMAD R12, R26, R12, R8 ;  /* 0x0000000c1a0c7224 */ /* 0x000fe200078e0208 */
[----:B------:R-:W-:Y:S04]  /*42b0*/  @!P0 SHF.R.U32.HI R0, RZ, R5, R0 ;  /* 0x00000005ff008219 */ /* 0x000fe80000011600 */
[----:B------:R-:W-:Y:S04]  /*42c0*/  @!P0 SEL R0, R2, R0, !P2 ;  /* 0x0000000002008207 */ /* 0x000fe80005000000 */
[----:B------:R-:W-:Y:S01]  /*42d0*/  @!P0 IADD3 R13, PT, PT, R13, -R0, RZ ;  /* 0x800000000d0d8210 */ /* 0x000fe20007ffe0ff */
[----:B------:R-:W-:Y:S01]  /*42e0*/  @!P0 IMAD R0, R9, R12, R0 ;  /* 0x0000000c09008224 */ /* 0x000fe200078e0200 */
[----:B------:R-:W-:Y:S01]  /*42f0*/  IADD3 R9, PT, PT, -R8, RZ, RZ ;  /* 0x000000ff08097210 */ /* 0x000fe20007ffe1ff */
[--C-:B------:R-:W-:Y:S02]  /*4300*/  IMAD.MOV R12, RZ, RZ, -R2.reuse ;  /* 0x000000ffff0c7224 */ /* 0x100fe400078e0a02 */
[----:B------:R-:W-:Y:S02]  /*4310*/  @!P0 IMAD R8, R13, R26, R2 ;  /* 0x0000001a0d088224 */ /* 0x000fe400078e0202 */
[----:B------:R-:W-:Y:S02]  /*4320*/  @!P0 IMAD.MOV.U32 R2, RZ, RZ, R0 ;  /* 0x000000ffff028224 */ /* 0x000fe400078e0000 */
[----:B------:R-:W-:Y:S02]  /*4330*/  IMAD R11, R3, R12, R11 ;  /* 0x0000000c030b7224 */ /* 0x000fe400078e020b */
[----:B------:R-:W-:Y:S02]  /*4340*/  IMAD R10, R6, R9, R10 ;  /* 0x00000009060a7224 */ /* 0x000fe400078e020a */
[----:B------:R-:W-:Y:S02]  /*4350*/  IMAD R11, R2, R3, R11 ;  /* 0x00000003020b7224 */ /* 0x000fe400078e020b */
[----:B------:R-:W-:Y:S02]  /*4360*/  IMAD R10, R8, R6, R10 ;  /* 0x00000006080a7224 */ /* 0x000fe400078e020a */
.L_x_71:
[----:B------:R-:W-:Y:S05]  /*4370*/  BRA.U UP1, `(.L_x_72) ;  /* 0x0000000101107547 */ /* 0x000fea000b800000 */
[----:B------:R-:W-:Y:S04]  /*4380*/  MOV R2, UR6 ;  /* 0x0000000600027c02 */ /* 0x000fe80008000f00 */
[----:B------:R-:W-:Y:S04]  /*4390*/  SHF.L.U32 R2, R2, 0x1f, RZ ;  /* 0x0000001f02027819 */ /* 0x000fe800000006ff */
[----:B------:R-:W2:Y:S02]  /*43a0*/  SYNCS.PHASECHK.TRANS64.TRYWAIT P0, [UR7+0x98], R2 ;  /* 0x00009802ff0075a7 */ /* 0x000ea40008001107 */
[----:B--2---:R-:W-:Y:S05]  /*43b0*/  @!P0 BRA `(.L_x_73) ;  /* 0x0000003400688947 */ /* 0x004fea0003800000 */
.L_x_72:
[----:B------:R-:W-:Y:S02]  /*43c0*/  R2UR UR11, R21 ;  /* 0x00000000150b72ca */ /* 0x000fe400000e0000 */
[----:B------:R-:W-:Y:S02]  /*43d0*/  R2UR UR10, R20 ;  /* 0x00000000140a72ca */ /* 0x000fe400000e0000 */
[----:B------:R-:W-:Y:S04]  /*43e0*/  ISETP.NE.U32.AND P2, PT, RZ, UR4, PT ;  /* 0x00000004ff007c0c */ /* 0x000fe8000bf45070 */
[----:B------:R-:W-:Y:S05]  /*43f0*/  ISETP.NE.AND.EX P2, PT, RZ, UR5, PT, P2 ;  /* 0x00000005ff007c0c */ /* 0x000fea000bf45320 */
[----:B------:R-:W-:Y:S02]  /*4400*/  USHF.L.U32 UR11, UR11, 0x6, URZ ;  /* 0x000000060b0b7899 */ /* 0x000fe400080006ff */
[----:B------:R-:W-:Y:S01]  /*4410*/  USHF.L.U32 UR10, UR10, 0x6, URZ ;  /* 0x000000060a0a7899 */ /* 0x000fe200080006ff */
[----:B------:R-:W-:Y:S11]  /*4420*/  BRA.U !UP4, `(.L_x_74) ;  /* 0x000000010c347547 */ /* 0x000ff6000b800000 */
[----:B------:R-:W-:Y:S01]  /*4430*/  UPLOP3.LUT UP0, UPT, UPT, UPT, UP3, 0x80, 0x8 ;  /* 0x000000000008789c */ /* 0x000fe20003f0f030 */
[----:B--2---:R-:W-:Y:S02]  /*4440*/  HFMA2 R0, -RZ, RZ, 0, 5.9604644775390625e-08 ;  /* 0x00000001ff007431 */ /* 0x004fe400000001ff */
[----:B------:R-:W-:Y:S03]  /*4450*/  IMAD.MOV.U32 R60, RZ, RZ, 0x1 ;  /* 0x00000001ff3c7424 */ /* 0x000fe600078e00ff */
[----:B------:R-:W-:Y:S05]  /*4460*/  PLOP3.LUT P0, PT, PT, PT, UP0, 0x80, 0x8 ;  /* 0x000000000008781c */ /* 0x000fea0003f0f008 */
[----:B------:R-:W2:Y:S01]  /*4470*/  @UP0 LDCU.64 UR14, c[0x0][0x888] ;  /* 0x00011100ff0e07ac */ /* 0x000ea20008000a00 */
[----:B------:R-:W-:Y:S07]  /*4480*/  @UP0 UIMAD UR8, UR36, UR4, URZ ;  /* 0x00000004240802a4 */ /* 0x000fee000f8e02ff */
[----:B------:R-:W-:Y:S01]  /*4490*/  @!P0 PRMT R60, R0, 0x7610, R60 ;  /* 0x00007610003c8816 */ /* 0x000fe2000000003c */
[----:B--2---:R-:W-:Y:S03]  /*44a0*/  @UP0 UIMAD.WIDE UR14, UR8, 0x4, UR14 ;  /* 0x00000004080e08a5 */ /* 0x004fe6000f8e020e */
[----:B------:R-:W2:Y:S03]  /*44b0*/  @!UP0 LDCU UR8, c[0x0][0x880] ;  /* 0x00011000ff0887ac */ /* 0x000ea60008000800 */
[----:B------:R-:W-:Y:S01]  /*44c0*/  IMAD.U32 R8, RZ, RZ, UR14 ;  /* 0x0000000eff087e24 */ /* 0x000fe2000f8e00ff */
[----:B------:R-:W-:Y:S05]  /*44d0*/  MOV R9, UR15 ;  /* 0x0000000f00097c02 */ /* 0x000fea0008000f00 */
[----:B-----5:R3:W5:Y:S02]  /*44e0*/  @P0 LDG.E R35, desc[UR46][R8.64] ;  /* 0x0000002e08230981 */ /* 0x020764000c1e1900 */
[----:B--23--:R-:W-:Y:S07]  /*44f0*/  @!P0 IMAD.U32 R35, RZ, RZ, UR8 ;  /* 0x00000008ff238e24 */ /* 0x00cfee000f8e00ff */
.L_x_74:
[----:B-----5:R-:W-:Y:S01]  /*4500*/  @!P2 FSETP.EQ.AND P0, PT, R35, RZ, PT ;  /* 0x000000ff2300a20b */ /* 0x020fe20003f02000 */
[----:B------:R-:W-:Y:S01]  /*4510*/  @!UPT UIADD3 URZ, UPT, UPT, URZ, URZ, URZ ;  /* 0x000000fffffff290 */ /* 0x000fe2000fffe0ff */
[----:B------:R-:W-:Y:S11]  /*4520*/  @!P2 BRA `(.L_x_75) ;  /* 0x000000000014a947 */ /* 0x000ff60003800000 */
[----:B------:R-:W-:Y:S02]  /*4530*/  LOP3.LUT P2, RZ, R60, 0xff, RZ, 0xc0, !PT ;  /* 0x000000ff3cff7812 */ /* 0x000fe4000784c0ff */
[----:B------:R-:W-:Y:S04]  /*4540*/  PLOP3.LUT P0, PT, PT, PT, UP0, 0x80, 0x8 ;  /* 0x000000000008781c */ /* 0x000fe80003f0f008 */
[----:B------:R-:W-:Y:S07]  /*4550*/  PLOP3.LUT P0, PT, P0, PT, PT, 0x8, 0x80 ;  /* 0x000000000080781c */ /* 0x000fee000070e170 */
[----:B------:R-:W-:Y:S11]  /*4560*/  @P2 FSETP.EQ.AND P0, PT, R35, RZ, PT ;  /* 0x000000ff2300220b */ /* 0x000ff60003f02000 */
[----:B------:R-:W-:Y:S02]  /*4570*/  @!UPT UIADD3 URZ, UPT, UPT, URZ, URZ, URZ ;  /* 0x000000fffffff290 */ /* 0x000fe4000fffe0ff */
.L_x_75:
[----:B------:R-:W-:Y:S01]  /*4580*/  ULEA UR15, UR13, UR7, 0x3 ;  /* 0x000000070d0f7291 */ /* 0x000fe2000f8e18ff */
[----:B------:R-:W-:Y:S02]  /*4590*/  SHF.L.U32 R9, R32, 0x1f, RZ ;  /* 0x0000001f20097819 */ /* 0x000fe400000006ff */
[----:B------:R-:W-:Y:S04]  /*45a0*/  ELECT P4, URZ, PT ;  /* 0x0000000000ff782f */ /* 0x000fe80003880000 */
[----:B------:R-:W-:Y:S02]  /*45b0*/  PLOP3.LUT P4, PT, P0, P4, PT, 0xf2, 0x2f ;  /* 0x00000000002f781c */ /* 0x000fe40000789e72 */
[----:B------:R-:W3:Y:S11]  /*45c0*/  SYNCS.PHASECHK.TRANS64.TRYWAIT P2, [UR15+0x78], R9 ;  /* 0x00007809ff0075a7 */ /* 0x000ef6000804110f */
[----:B-1----:R-:W-:Y:S05]  /*45d0*/  @!P4 IADD3 R8, P0, PT, R30, 0x580, RZ ;  /* 0x000005801e08c810 */ /* 0x002fea0007f1e0ff */
[----:B--2---:R-:W-:Y:S01]  /*45e0*/  @!P4 IMAD.X R2, RZ, RZ, R31, P0 ;  /* 0x000000ffff02c224 */ /* 0x004fe200000e061f */
[----:B---3--:R-:W-:Y:S07]  /*45f0*/  @!P2 BRA `(.L_x_76) ;  /* 0x0000003000f0a947 */ /* 0x008fee0003800000 */
.L_x_151:
[----:B------:R-:W2:Y:S01]  /*4600*/  LDC.64 R12, c[0x0][0xb18] ;  /* 0x0002c600ff0c7b82 */ /* 0x000ea20000000a00 */
[----:B------:R-:W-:Y:S01]  /*4610*/  @!P4 R2UR UR8, R2 ;  /* 0x000000000208c2ca */ /* 0x000fe200000e0000 */
[----:B------:R-:W-:Y:S01]  /*4620*/  VOTEU.ALL UP2, P4 ;  /* 0x0000000000ff7886 */ /* 0x000fe20002040000 */
[----:B------:R-:W-:Y:S01]  /*4630*/  @!P4 R2UR UR9, R8 ;  /* 0x000000000809c2ca */ /* 0x000fe200000e0000 */
[----:B------:R-:W-:Y:S01]  /*4640*/  VOTEU.ALL UP1, P4 ;  /* 0x0000000000ff7886 */ /* 0x000fe20002020000 */
[----:B-1----:R-:W-:Y:S03]  /*4650*/  @!P4 IMAD.MOV.U32 R0, RZ, RZ, 0x1000 ;  /* 0x00001000ff00c424 */ /* 0x002fe600078e00ff */
[----:B------:R-:W1:Y:S01]  /*4660*/  @!P1 LDC R2, c[0x0][0xb0c] ;  /* 0x0002c300ff029b82 */ /* 0x000e620000000800 */
[----:B------:R-:W-:Y:S01]  /*4670*/  UMOV UR20, 0x0 ;  /* 0x0000000000147882 */ /* 0x000fe20000000000 */
[----:B------:R-:W-:Y:S01]  /*4680*/  UMOV UR21, 0x10000000 ;  /* 0x1000000000157882 */ /* 0x000fe20000000000 */
[----:B------:R-:W-:Y:S01]  /*4690*/  UMOV UR12, UR36 ;  /* 0x00000024000c7c82 */ /* 0x000fe20008000000 */
[----:B------:R-:W-:Y:S01]  /*46a0*/  UIADD3 UR14, UPT, UPT, UR13, 0x1, URZ ;  /* 0x000000010d0e7890 */ /* 0x000fe2000fffe0ff */
[----:B------:R-:W-:Y:S01]  /*46b0*/  @P3 SHF.R.U32.HI R27, RZ, 0x10, R17 ;  /* 0x00000010ff1b3819 */ /* 0x000fe20000011611 */
[----:B------:R-:W-:Y:S02]  /*46c0*/  VIADD R29, R29, 0x1 ;  /* 0x000000011d1d7836 */ /* 0x000fe40000000000 */
[----:B------:R-:W-:Y:S01]  /*46d0*/  IMAD.U32 R9, RZ, RZ, UR8 ;  /* 0x00000008ff097e24 */ /* 0x000fe2000f8e00ff */
[----:B------:R-:W-:Y:S01]  /*46e0*/  @!UP2 ULEA UR8, UR13, UR7, 0xc ;  /* 0x000000070d08a291 */ /* 0x000fe2000f8e60ff */
[----:B------:R-:W-:Y:S01]  /*46f0*/  IMAD.U32 R8, RZ, RZ, UR9 ;  /* 0x00000009ff087e24 */ /* 0x000fe2000f8e00ff */
[----:B------:R-:W-:Y:S02]  /*4700*/  UIADD3 UR9, UPT, UPT, UR15, 0x60, URZ ;  /* 0x000000600f097890 */ /* 0x000fe4000fffe0ff */
[----:B------:R-:W-:Y:S01]  /*4710*/  @!P4 R2UR UR19, R9 ;  /* 0x000000000913c2ca */ /* 0x000fe200000e0000 */
[----:B------:R-:W-:Y:S01]  /*4720*/  @!UP2 UIADD3 UR8, UPT, UPT, UR8, 0x200, URZ ;  /* 0x000002000808a890 */ /* 0x000fe2000fffe0ff */
[----:B------:R-:W-:Y:S01]  /*4730*/  @!P4 R2UR UR18, R8 ;  /* 0x000000000812c2ca */ /* 0x000fe200000e0000 */
[----:B------:R-:W-:Y:S01]  /*4740*/  UISETP.NE.AND UP5, UPT, UR14, 0x3, UPT ;  /* 0x000000030e00788c */ /* 0x000fe2000bfa5270 */
[----:B------:R-:W3:Y:S01]  /*4750*/  LDC.64 R8, c[0x0][0xb10] ;  /* 0x0002c400ff087b82 */ /* 0x000ee20000000a00 */
[----:B------:R-:W-:Y:S02]  /*4760*/  UPRMT UR16, UR37, 0x654, UR9 ;  /* 0x0000065425107896 */ /* 0x000fe40008000009 */
[----:B------:R-:W-:Y:S02]  /*4770*/  USEL UR17, URZ, 0x1, UP5 ;  /* 0x00000001ff117887 */ /* 0x000fe4000a800000 */
[----:B------:R-:W-:Y:S04]  /*4780*/  USEL UR14, UR14, URZ, UP5 ;  /* 0x000000ff0e0e7287 */ /* 0x000fe8000a800000 */
[----:B------:R-:W-:Y:S01]  /*4790*/  ULEA UR13, UR14, UR7, 0x3 ;  /* 0x000000070e0d7291 */ /* 0x000fe2000f8e18ff */
[----:B------:R-:W-:Y:S01]  /*47a0*/  LOP3.LUT R32, R32, UR17, RZ, 0x3c, !PT ;  /* 0x0000001120207c12 */ /* 0x000fe2000f8e3cff */
[----:B------:R1:W-:Y:S01]  /*47b0*/  @!UP1 UTMALDG.3D [UR8], [UR18], desc[UR20] ;  /* 0x00001408120095b4 */ /* 0x0003e20008011000 */
[----:B------:R5:W-:Y:S02]  /*47c0*/  @!P4 SYNCS.ARRIVE.TRANS64.RED.A0TR RZ, [UR15+0x60], R0 ;  /* 0x00006000ffffc9a7 */ /* 0x000be4000830040f */
[----:B------:R-:W-:Y:S01]  /*47d0*/  SHF.L.U32 R20, R32, 0x1f, RZ ;  /* 0x0000001f20147819 */ /* 0x000fe200000006ff */
[C---:B---3--:R-:W-:Y:S01]  /*47e0*/  @!P1 IMAD.HI.U32 R8, R11.reuse, R8, RZ ;  /* 0x000000080b089227 */ /* 0x048fe200078e00ff */
[----:B--2---:R-:W-:Y:S02]  /*47f0*/  @!P1 ISETP.NE.AND P0, PT, R12, 0x1, PT ;  /* 0x000000010c00980c */ /* 0x004fe40003f05270 */
[----:B-1----:R-:W-:Y:S01]  /*4800*/  @!P1 ISETP.NE.AND P2, PT, R2, 0x1, PT ;  /* 0x000000010200980c */ /* 0x002fe20003f45270 */
[----:B------:R-:W-:Y:S01]  /*4810*/  SYNCS.ARRIVE.TRANS64.RED.A1T0 RZ, [UR16], RZ ;  /* 0x000000ffffff79a7 */ /* 0x000fe20008100410 */
[C---:B------:R-:W-:Y:S01]  /*4820*/  @!P1 IMAD.HI.U32 R13, R10.reuse, R13, RZ ;  /* 0x0000000d0a0d9227 */ /* 0x040fe200078e00ff */
[----:B------:R-:W-:Y:S04]  /*4830*/  @!P1 SHF.R.U32.HI R8, RZ, R9, R8 ;  /* 0x00000009ff089219 */ /* 0x000fe80000011608 */
[----:B------:R-:W-:Y:S01]  /*4840*/  @!P1 SEL R8, R11, R8, !P2 ;  /* 0x000000080b089207 */ /* 0x000fe20005000000 */
[----:B------:R-:W1:Y:S01]  /*4850*/  SYNCS.PHASECHK.TRANS64.TRYWAIT P5, [UR13+0x78], R20 ;  /* 0x00007814ff0075a7 */ /* 0x000e6200080a110d */
[----:B-----5:R-:W2:Y:S02]  /*4860*/  @!P1 LDC R0, c[0x0][0xb20] ;  /* 0x0002c800ff009b82 */ /* 0x020ea40000000800 */
[----:B--2---:R-:W-:Y:S04]  /*4870*/  @!P1 SHF.R.U32.HI R0, RZ, R0, R13 ;  /* 0x00000000ff009219 */ /* 0x004fe8000001160d */
[----:B------:R-:W-:Y:S05]  /*4880*/  @!P1 SEL R9, R10, R0, !P0 ;  /* 0x000000000a099207 */ /* 0x000fea0004000000 */
[----:B------:R-:W-:Y:S02]  /*4890*/  @!P1 IMAD.IADD R0, R9, 0x1, -R8 ;  /* 0x0000000109009824 */ /* 0x000fe400078e0a08 */
[----:B------:R-:W-:Y:S02]  /*48a0*/  @!P1 IMAD.IADD R8, R8, 0x1, -R9 ;  /* 0x0000000108089824 */ /* 0x000fe400078e0a09 */
[----:B------:R-:W-:Y:S02]  /*48b0*/  @!P1 IMAD R11, R0, R2, R11 ;  /* 0x00000002000b9224 */ /* 0x000fe400078e020b */
[----:B------:R-:W-:Y:S01]  /*48c0*/  @!P1 IMAD R10, R8, R12, R10 ;  /* 0x0000000c080a9224 */ /* 0x000fe200078e020a */
[----:B-1----:R-:W-:Y:S06]  /*48d0*/  @!P5 BRA `(.L_x_77) ;  /* 0x000000300050d947 */ /* 0x002fec0003800000 */
.L_x_153:
[----:B------:R-:W-:Y:S01]  /*48e0*/  @!P4 IADD3 R2, P0, PT, R30, 0x580, RZ ;  /* 0x000005801e02c810 */ /* 0x000fe20007f1e0ff */
[----:B------:R-:W-:Y:S01]  /*48f0*/  UMOV UR18, 0x0 ;  /* 0x0000000000127882 */ /* 0x000fe20000000000 */
[----:B------:R-:W-:Y:S01]  /*4900*/  UMOV UR19, 0x10000000 ;  /* 0x1000000000137882 */ /* 0x000fe20000000000 */
[----:B------:R-:W-:Y:S01]  /*4910*/  VOTEU.ALL UP1, P4 ;  /* 0x0000000000ff7886 */ /* 0x000fe20002020000 */
[----:B------:R-:W-:Y:S01]  /*4920*/  @!P4 R2UR UR9, R2 ;  /* 0x000000000209c2ca */ /* 0x000fe200000e0000 */
[----:B-1----:R-:W-:Y:S01]  /*4930*/  @!P4 IMAD.X R0, RZ, RZ, R31, P0 ;  /* 0x000000ffff00c224 */ /* 0x002fe200000e061f */
[----:B------:R-:W-:Y:S01]  /*4940*/  UMOV UR12, UR36 ;  /* 0x00000024000c7c82 */ /* 0x000fe20008000000 */
[----:B------:R-:W-:Y:S01]  /*4950*/  @P3 R2UR UR36, R27 ;  /* 0x000000001b2432ca */ /* 0x000fe200000e0000 */
[----:B------:R-:W-:Y:S01]  /*4960*/  @!UP1 ULEA UR15, UR14, UR7, 0xc ;  /* 0x000000070e0f9291 */ /* 0x000fe2000f8e60ff */
[----:B------:R-:W-:Y:S01]  /*4970*/  ISETP.NE.AND P0, PT, R29, 0x2, PT ;  /* 0x000000021d00780c */ /* 0x000fe20003f05270 */
[----:B------:R-:W-:Y:S01]  /*4980*/  @!UP1 UIADD3 UR10, UPT, UPT, UR10, 0x20, URZ ;  /* 0x000000200a0a9890 */ /* 0x000fe2000fffe0ff */
[----:B------:R-:W-:Y:S01]  /*4990*/  @!P4 R2UR UR8, R0 ;  /* 0x000000000008c2ca */ /* 0x000fe200000e0000 */
[----:B------:R-:W-:Y:S01]  /*49a0*/  IMAD.IADD R20, R10, 0x1, R58 ;  /* 0x000000010a147824 */ /* 0x000fe200078e023a */
[----:B------:R-:W-:Y:S01]  /*49b0*/  SEL R0, RZ, 0x1, P0 ;  /* 0x00000001ff007807 */ /* 0x000fe20000000000 */
[----:B------:R-:W-:Y:S01]  /*49c0*/  IMAD.IADD R21, R11, 0x1, R59 ;  /* 0x000000010b157824 */ /* 0x000fe200078e023b */
[----:B------:R-:W-:Y:S02]  /*49d0*/  SEL R29, R29, RZ, P0 ;  /* 0x000000ff1d1d7207 */ /* 0x000fe40000000000 */
[----:B------:R-:W-:Y:S01]  /*49e0*/  IMAD.U32 R8, RZ, RZ, UR9 ;  /* 0x00000009ff087e24 */ /* 0x000fe2000f8e00ff */
[----:B------:R-:W-:Y:S01]  /*49f0*/  UIADD3 UR9, UPT, UPT, UR13, 0x60, URZ ;  /* 0x000000600d097890 */ /* 0x000fe2000fffe0ff */
[----:B------:R-:W-:Y:S03]  /*4a00*/  LOP3.LUT R28, R28, R0, RZ, 0x3c, !PT ;  /* 0x000000001c1c7212 */ /* 0x000fe600078e3cff */
[----:B------:R-:W-:Y:S02]  /*4a10*/  @!P4 R2UR UR16, R8 ;  /* 0x000000000810c2ca */ /* 0x000fe400000e0000 */
[----:B------:R-:W-:Y:S01]  /*4a20*/  IMAD.U32 R9, RZ, RZ, UR8 ;  /* 0x00000008ff097e24 */ /* 0x000fe2000f8e00ff */
[----:B------:R-:W-:Y:S01]  /*4a30*/  @!UP1 UIADD3 UR8, UPT, UPT, UR15, 0x200, URZ ;  /* 0x000002000f089890 */ /* 0x000fe2000fffe0ff */
[----:B------:R-:W-:Y:S01]  /*4a40*/  VOTEU.ALL UP1, P4 ;  /* 0x0000000000ff7886 */ /* 0x000fe20002020000 */
[----:B------:R-:W-:Y:S02]  /*4a50*/  UPRMT UR15, UR37, 0x654, UR9 ;  /* 0x00000654250f7896 */ /* 0x000fe40008000009 */
[----:B------:R-:W-:Y:S11]  /*4a60*/  @!P4 R2UR UR17, R9 ;  /* 0x000000000911c2ca */ /* 0x000ff600000e0000 */
[----:B------:R-:W-:Y:S02]  /*4a70*/  @!UPT UIADD3 URZ, UPT, UPT, URZ, URZ, URZ ;  /* 0x000000fffffff290 */ /* 0x000fe4000fffe0ff */
[----:B------:R2:W-:Y:S01]  /*4a80*/  @!UP1 UTMALDG.3D [UR8], [UR16], desc[UR18] ;  /* 0x00001208100095b4 */ /* 0x0005e20008011000 */
[----:B------:R2:W-:Y:S01]  /*4a90*/  @!P4 SYNCS.ARRIVE.TRANS64.RED.A0TR RZ, [UR13+0x60], R25 ;  /* 0x00006019ffffc9a7 */ /* 0x0005e2000830040d */
[----:B------:R-:W-:Y:S04]  /*4aa0*/  UIADD3 UR13, UPT, UPT, UR14, 0x1, URZ ;  /* 0x000000010e0d7890 */ /* 0x000fe8000fffe0ff */
[----:B------:R-:W-:Y:S04]  /*4ab0*/  UISETP.NE.AND UP1, UPT, UR13, 0x3, UPT ;  /* 0x000000030d00788c */ /* 0x000fe8000bf25270 */
[----:B------:R-:W-:Y:S02]  /*4ac0*/  USEL UR14, URZ, 0x1, UP1 ;  /* 0x00000001ff0e7887 */ /* 0x000fe40008800000 */
[----:B------:R-:W-:Y:S02]  /*4ad0*/  USEL UR13, UR13, URZ, UP1 ;  /* 0x000000ff0d0d7287 */ /* 0x000fe40008800000 */
[----:B------:R-:W-:Y:S02]  /*4ae0*/  UPLOP3.LUT UP1, UPT, UPT, UPT, UPT, 0x80, 0x8 ;  /* 0x000000000008789c */ /* 0x000fe40003f2f070 */
[----:B------:R-:W-:Y:S01]  /*4af0*/  LOP3.LUT R32, R32, UR14, RZ, 0x3c, !PT ;  /* 0x0000000e20207c12 */ /* 0x000fe2000f8e3cff */
[----:B------:R-:W-:Y:S01]  /*4b00*/  SYNCS.ARRIVE.TRANS64.RED.A1T0 RZ, [UR15], RZ ;  /* 0x000000ffffff79a7 */ /* 0x000fe2000810040f */
[----:B------:R-:W-:Y:S07]  /*4b10*/  @P3 BRA `(.L_x_78) ;  /* 0xfffffff4001c3947 */ /* 0x000fee000383ffff */
[----:B------:R-:W-:Y:S01]  /*4b20*/  UIADD3 UR7, UPT, UPT, UR7, 0x78, URZ ;  /* 0x0000007807077890 */ /* 0x000fe2000fffe0ff */
[----:B------:R-:W-:-:S03]  /*4b30*/  SHF.L.U32 R2, R32, 0x1f, RZ ;  /* 0x0000001f20027819 */ /* 0x000fc600000006ff */
[----:B------:R-:W-:-:S09]  /*4b40*/  ULEA UR4, UR13, UR7, 0x3 ;  /* 0x000000070d047291 */ /* 0x000fd2000f8e18ff */
[----:B------:R-:W1:Y:S02]  /*4b50*/  SYNCS.PHASECHK.TRANS64.TRYWAIT P0, [UR4], R2 ;  /* 0x00000002ff0075a7 */ /* 0x000e640008001104 */
[----:B-1----:R-:W-:Y:S05]  /*4b60*/  @!P0 BRA `(.L_x_79) ;  /* 0x0000002c00c48947 */ /* 0x002fea0003800000 */
.L_x_155:
        /* <DEDUP_REMOVED lines=9> */
.L_x_157:
[----:B------:R-:W-:-:S04]  /*4c00*/  UIADD3 UR5, UPT, UPT, UR5, 0x1, URZ ;  /* 0x0000000105057890 */ /* 0x000fc8000fffe0ff */
[----:B------:R-:W-:-:S04]  /*4c10*/  UISETP.NE.AND UP0, UPT, UR5, 0x3, UPT ;  /* 0x000000030500788c */ /* 0x000fc8000bf05270 */
[----:B------:R-:W-:Y:S02]  /*4c20*/  USEL UR4, URZ, 0x1, UP0 ;  /* 0x00000001ff047887 */ /* 0x000fe40008000000 */
[----:B------:R-:W-:-:S04]  /*4c30*/  USEL UR5, UR5, URZ, UP0 ;  /* 0x000000ff05057287 */ /* 0x000fc80008000000 */
[----:B------:R-:W-:Y:S01]  /*4c40*/  ULEA UR5, UR5, UR7, 0x3 ;  /* 0x0000000705057291 */ /* 0x000fe2000f8e18ff */
[----:B-1----:R-:W-:-:S04]  /*4c50*/  LOP3.LUT R2, R32, UR4, RZ, 0x3c, !PT ;  /* 0x0000000420027c12 */ /* 0x002fc8000f8e3cff */
[----:B------:R-:W-:Y:S01]  /*4c60*/  SHF.L.U32 R2, R2, 0x1f, RZ ;  /* 0x0000001f02027819 */ /* 0x000fe200000006ff */
[----:B------:R-:W-:-:S07]  /*4c70*/  IMAD.U32 R0, RZ, RZ, UR5 ;  /* 0x00000005ff007e24 */ /* 0x000fce000f8e00ff */
.L_x_81:
[----:B-1----:R1:W3:Y:S02]  /*4c80*/  SYNCS.PHASECHK.TRANS64.TRYWAIT P0, [R0+URZ], R2 ;  /* 0x00000002000075a7 */ /* 0x0022e400080011ff */
[----:B---3--:R-:W-:Y:S05]  /*4c90*/  @!P0 NANOSLEEP.SYNCS 0x989680 ;  /* 0x009896800000895d */ /* 0x008fea0003900000 */
[----:B------:R-:W3:Y:S02]  /*4ca0*/  @!P0 SYNCS.PHASECHK.TRANS64 P0, [R0+URZ], R2 ;  /* 0x00000002000085a7 */ /* 0x000ee400080010ff */
[----:B--23--:R-:W-:Y:S05]  /*4cb0*/  @P0 EXIT ;  /* 0x000000000000094d */ /* 0x00cfea0003800000 */
[----:B------:R-:W-:Y:S05]  /*4cc0*/  BRA `(.L_x_81) ;  /* 0xfffffffc00ec7947 */ /* 0x000fea000383ffff */
.L_x_69:
[----:B------:R-:W-:-:S06]  /*4cd0*/  UISETP.GE.AND UP1, UPT, UR8, 0x4, UPT ;  /* 0x000000040800788c */ /* 0x000fcc000bf26270 */
[----:B------:R-:W-:-:S13]  /*4ce0*/  PLOP3.LUT P0, PT, PT, PT, UP1, 0x80, 0x8 ;  /* 0x000000000008781c */ /* 0x000fda0003f0f018 */
[----:B------:R-:W-:Y:S05]  /*4cf0*/  @!P0 EXIT ;  /* 0x000000000000894d */ /* 0x000fea0003800000 */
[----:B------:R-:W-:Y:S01]  /*4d00*/  BAR.SYNC.DEFER_BLOCKING 0x6, 0xa0 ;  /* 0x0182800000007b1d */ /* 0x000fe20000010000 */
[C---:B------:R-:W-:Y:S01]  /*4d10*/  IMAD.SHL.U32 R3, R70.reuse, 0x20, RZ ;  /* 0x0000002046037824 */ /* 0x040fe200078e00ff */
[----:B------:R-:W-:Y:S01]  /*4d20*/  SHF.R.U32.HI R4, RZ, 0x1, R70 ;  /* 0x00000001ff047819 */ /* 0x000fe20000011646 */
[C---:B------:R-:W-:Y:S01]  /*4d30*/  IMAD.SHL.U32 R64, R70.reuse, 0x10, RZ ;  /* 0x0000001046407824 */ /* 0x040fe200078e00ff */
[C---:B------:R-:W-:Y:S01]  /*4d40*/  LOP3.LUT P0, RZ, R70.reuse, 0x4, RZ, 0xc0, !PT ;  /* 0x0000000446ff7812 */ /* 0x040fe2000780c0ff */
[----:B------:R-:W-:Y:S01]  /*4d50*/  IMAD.U32 R32, R70, 0x10000, RZ ;  /* 0x0001000046207824 */ /* 0x000fe200078e00ff */
[----:B------:R-:W-:Y:S02]  /*4d60*/  UMOV UR48, 0x400 ;  /* 0x0000040000307882 */ /* 0x000fe40000000000 */
[----:B------:R-:W1:Y:S01]  /*4d70*/  LDC R63, c[0x0][0x370] ;  /* 0x0000dc00ff3f7b82 */ /* 0x000e620000000800 */
[----:B------:R-:W-:Y:S01]  /*4d80*/  ULEA UR48, UR37, UR48, 0x18 ;  /* 0x0000003025307291 */ /* 0x000fe2000f8ec0ff */
[----:B------:R-:W-:Y:S01]  /*4d90*/  LOP3.LUT R2, R3, 0xc0, RZ, 0xc0, !PT ;  /* 0x000000c003027812 */ /* 0x000fe200078ec0ff */
[----:B------:R-:W-:Y:S01]  /*4da0*/  IMAD.MOV.U32 R69, RZ, RZ, 0x10 ;  /* 0x00000010ff457424 */ /* 0x000fe200078e00ff */
[----:B------:R-:W-:Y:S01]  /*4db0*/  LOP3.LUT R64, R64, 0x600, RZ, 0xc0, !PT ;  /* 0x0000060040407812 */ /* 0x000fe200078ec0ff */
[----:B------:R-:W-:Y:S01]  /*4dc0*/  IMAD.MOV.U32 R31, RZ, RZ, RZ ;  /* 0x000000ffff1f7224 */ /* 0x000fe200078e00ff */
[----:B------:R-:W-:Y:S01]  /*4dd0*/  LOP3.LUT R4, R2, 0x8, R4, 0xf8, !PT ;  /* 0x0000000802047812 */ /* 0x000fe200078ef804 */
[----:B------:R-:W-:Y:S01]  /*4de0*/  IMAD.SHL.U32 R2, R70, 0x4, RZ ;  /* 0x0000000446027824 */ /* 0x000fe200078e00ff */
[----:B------:R-:W2:Y:S01]  /*4df0*/  LDC R28, c[0x0][0xb0c] ;  /* 0x0002c300ff1c7b82 */ /* 0x000ea20000000800 */
[--C-:B------:R-:W-:Y:S01]  /*4e00*/  LOP3.LUT R64, R64, 0x20, R3.reuse, 0xf8, !PT ;  /* 0x0000002040407812 */ /* 0x100fe200078ef803 */
[----:B------:R-:W-:Y:S01]  /*4e10*/  IMAD.MOV.U32 R68, RZ, RZ, RZ ;  /* 0x000000ffff447224 */ /* 0x000fe200078e00ff */
[----:B------:R-:W-:Y:S01]  /*4e20*/  LOP3.LUT R32, R32, 0x600000, RZ, 0xc0, !PT ;  /* 0x0060000020207812 */ /* 0x000fe200078ec0ff */
[----:B------:R-:W-:Y:S01]  /*4e30*/  IMAD.MOV.U32 R73, RZ, RZ, RZ ;  /* 0x000000ffff497224 */ /* 0x000fe200078e00ff */
[----:B------:R-:W-:Y:S01]  /*4e40*/  LOP3.LUT R2, R4, 0x18, R2, 0x78, !PT ;  /* 0x0000001804027812 */ /* 0x000fe200078e7802 */
[----:B------:R-:W-:Y:S01]  /*4e50*/  IMAD.MOV.U32 R67, RZ, RZ, RZ ;  /* 0x000000ffff437224 */ /* 0x000fe200078e00ff */
[----:B------:R-:W-:Y:S01]  /*4e60*/  LOP3.LUT R64, R64, 0x100, R3, 0xf8, !PT ;  /* 0x0000010040407812 */ /* 0x000fe200078ef803 */
[----:B------:R-:W4:Y:S01]  /*4e70*/  LDC R61, c[0x0][0xb20] ;  /* 0x0002c800ff3d7b82 */ /* 0x000f220000000800 */
[----:B------:R-:W3:Y:S01]  /*4e80*/  LDS R0, [UR48+0x150] ;  /* 0x00015030ff007984 */ /* 0x000ee20008000800 */
[----:B------:R-:W-:Y:S01]  /*4e90*/  LOP3.LUT R70, R70, 0x60, RZ, 0xc0, !PT ;  /* 0x0000006046467812 */ /* 0x000fe200078ec0ff */
[----:B------:R-:W1:Y:S01]  /*4ea0*/  LDCU.64 UR54, c[0x0][0x348] ;  /* 0x00006900ff3677ac */ /* 0x000e620008000a00 */
[----:B------:R-:W-:-:S02]  /*4eb0*/  LOP3.LUT R64, R64, R2, RZ, 0xfc, !PT ;  /* 0x0000000240407212 */ /* 0x000fc400078efcff */
[----:B------:R-:W-:Y:S01]  /*4ec0*/  SEL R69, R69, 0xfffffff0, !P0 ;  /* 0xfffffff045457807 */ /* 0x000fe20004000000 */
[----:B------:R-:W1:Y:S01]  /*4ed0*/  LDCU.64 UR38, c[0x0][0x888] ;  /* 0x00011100ff2677ac */ /* 0x000e620008000a00 */
[----:B------:R-:W1:Y:S01]  /*4ee0*/  LDC R27, c[0x0][0xb30] ;  /* 0x0002cc00ff1b7b82 */ /* 0x000e620000000800 */
[----:B------:R-:W1:Y:S01]  /*4ef0*/  LDCU.64 UR44, c[0x0][0x890] ;  /* 0x00011200ff2c77ac */ /* 0x000e620008000a00 */
[----:B------:R-:W-:-:S06]  /*4f00*/  UMOV UR51, 0x1 ;  /* 0x0000000100337882 */ /* 0x000fcc0000000000 */
[----:B------:R-:W1:Y:S01]  /*4f10*/  LDC.64 R56, c[0x0][0xb10] ;  /* 0x0002c400ff387b82 */ /* 0x000e620000000a00 */
[----:B------:R-:W-:Y:S01]  /*4f20*/  UMOV UR56, URZ ;  /* 0x000000ff00387c82 */ /* 0x000fe20008000000 */
[----:B------:R-:W-:Y:S01]  /*4f30*/  UIADD3 UR52, UPT, UPT, UR48, 0x200, URZ ;  /* 0x0000020030347890 */ /* 0x000fe2000fffe0ff */
[----:B------:R-:W-:Y:S01]  /*4f40*/  UMOV UR50, URZ ;  /* 0x000000ff00327c82 */ /* 0x000fe20008000000 */
[----:B------:R-:W-:-:S04]  /*4f50*/  UMOV UR49, URZ ;  /* 0x000000ff00317c82 */ /* 0x000fc80008000000 */
[----:B------:R-:W1:Y:S08]  /*4f60*/  LDC.64 R24, c[0x0][0xb18] ;  /* 0x0002c600ff187b82 */ /* 0x000e700000000a00 */
[----:B------:R-:W1:Y:S08]  /*4f70*/  LDC.64 R22, c[0x0][0xb28] ;  /* 0x0002ca00ff167b82 */ /* 0x000e700000000a00 */
[----:B------:R-:W1:Y:S01]  /*4f80*/  LDC.64 R54, c[0x0][0x8b0] ;  /* 0x00022c00ff367b82 */ /* 0x000e620000000a00 */
[----:B---3--:R-:W-:-:S07]  /*4f90*/  IMAD.IADD R32, R0, 0x1, R32 ;  /* 0x0000000100207824 */ /* 0x008fce00078e0220 */
[----:B------:R-:W3:Y:S08]  /*4fa0*/  LDC.64 R52, c[0x0][0x8a8] ;  /* 0x00022a00ff347b82 */ /* 0x000ef00000000a00 */
[----:B--2-4-:R-:W1:Y:S02]  /*4fb0*/  LDC R62, c[0x0][0x374] ;  /* 0x0000dd00ff3e7b82 */ /* 0x014e640000000800 */
.L_x_112:
[----:B------:R-:W-:Y:S02]  /*4fc0*/  LEA R0, R73, UR48, 0x3 ;  /* 0x0000003049007c11 */ /* 0x000fe4000f8e18ff */
[----:B------:R-:W-:Y:S02]  /*4fd0*/  SHF.L.U32 R2, R67, 0x1f, RZ ;  /* 0x0000001f43027819 */ /* 0x000fe400000006ff */
[----:B-1----:R-:W-:Y:S02]  /*4fe0*/  LEA R16, R73, UR48, 0x4 ;  /* 0x0000003049107c11 */ /* 0x002fe4000f8e20ff */
[----:B------:R-:W2:Y:S02]  /*4ff0*/  SYNCS.PHASECHK.TRANS64.TRYWAIT P0, [R0+URZ+0xa0], R2 ;  /* 0x0000a002000075a7 */ /* 0x000ea400080011ff */
[----:B--2---:R-:W-:Y:S05]  /*5000*/  @!P0 BRA `(.L_x_82) ;  /* 0x0000002800cc8947 */ /* 0x004fea0003800000 */
.L_x_158:
[----:B------:R-:W4:Y:S01]  /*5010*/  LDC.64 R10, c[0x0][0xb10] ;  /* 0x0002c400ff0a7b82 */ /* 0x000f220000000a00 */
[----:B------:R-:W3:Y:S01]  /*5020*/  LDS.128 R16, [R16+0x130] ;  /* 0x0001300010107984 */ /* 0x000ee20000000c00 */
[----:B-1----:R-:W-:Y:S01]  /*5030*/  ISETP.NE.AND P1, PT, R27, 0x1, PT ;  /* 0x000000011b00780c */ /* 0x002fe20003f25270 */
[----:B--2---:R-:W-:Y:S01]  /*5040*/  VIADD R0, R0, 0xb0 ;  /* 0x000000b000007836 */ /* 0x004fe20000000000 */
[----:B------:R-:W-:Y:S04]  /*5050*/  ISETP.GE.AND P0, PT, R26, 0x1, PT ;  /* 0x000000011a00780c */ /* 0x000fe80003f06270 */
[----:B------:R-:W1:Y:S01]  /*5060*/  LDC.64 R8, c[0x0][0xb18] ;  /* 0x0002c600ff087b82 */ /* 0x000e620000000a00 */
[----:B------:R-:W-:Y:S01]  /*5070*/  PRMT R0, RZ, 0x654, R0 ;  /* 0x00000654ff007816 */ /* 0x000fe20000000000 */
[----:B------:R-:W-:Y:S01]  /*5080*/  @!PT LDS RZ, [RZ] ;  /* 0x00000000fffff984 */ /* 0x000fe20000000800 */
[----:B------:R-:W-:Y:S01]  /*5090*/  @!PT LDS RZ, [RZ] ;  /* 0x00000000fffff984 */ /* 0x000fe20000000800 */
[----:B------:R-:W-:Y:S01]  /*50a0*/  @!PT LDS RZ, [RZ] ;  /* 0x00000000fffff984 */ /* 0x000fe20000000800 */
[----:B------:R-:W-:Y:S01]  /*50b0*/  @!PT LDS RZ, [RZ] ;  /* 0x00000000fffff984 */ /* 0x000fe20000000800 */
[----:B------:R2:W-:Y:S06]  /*50c0*/  MEMBAR.ALL.CTA ;  /* 0x0000000000007992 */ /* 0x0005ec0000008000 */
[----:B--2---:R-:W2:Y:S01]  /*50d0*/  FENCE.VIEW.ASYNC.S ;  /* 0x00000000000073c6 */ /* 0x004ea20000000000 */
[----:B------:R-:W1:Y:S08]  /*50e0*/  @!P1 LDC R12, c[0x0][0xb20] ;  /* 0x0002c800ff0c9b82 */ /* 0x000e700000000800 */
[----:B------:R-:W1:Y:S01]  /*50f0*/  @!P1 LDC R7, c[0x0][0xb0c] ;  /* 0x0002c300ff079b82 */ /* 0x000e620000000800 */
[----:B--2---:R2:W-:Y:S01]  /*5100*/  SYNCS.ARRIVE.TRANS64.RED.A1T0 RZ, [R0+URZ], RZ ;  /* 0x000000ff00ff79a7 */ /* 0x0045e200081004ff */
[----:B---3--:R-:W-:Y:S04]  /*5110*/  LOP3.LUT P4, RZ, R18, 0x1, RZ, 0xc0, !PT ;  /* 0x0000000112ff7812 */ /* 0x008fe8000788c0ff */
[----:B------:R-:W-:Y:S09]  /*5120*/  P2R R71, PR, RZ, 0x10 ;  /* 0x00000010ff477803 */ /* 0x000ff20000000000 */
[----:B------:R-:W-:Y:S02]  /*5130*/  @P4 MOV R30, R16 ;  /* 0x00000010001e4202 */ /* 0x000fe40000000f00 */
[----:B------:R-:W-:Y:S01]  /*5140*/  @P4 LOP3.LUT R29, R17, 0xffff, RZ, 0xc0, !PT ;  /* 0x0000ffff111d4812 */ /* 0x000fe200078ec0ff */
[----:B--2-4-:R-:W-:Y:S06]  /*5150*/  @!P0 BRA `(.L_x_83) ;  /* 0x0000000000a48947 */ /* 0x014fec0003800000 */
[----:B------:R-:W-:Y:S01]  /*5160*/  IMAD.HI.U32 R0, R62, R25, RZ ;  /* 0x000000193e007227 */ /* 0x000fe200078e00ff */
[----:B------:R-:W-:Y:S02]  /*5170*/  ISETP.NE.AND P0, PT, R24, 0x1, PT ;  /* 0x000000011800780c */ /* 0x000fe40003f05270 */
[----:B------:R-:W-:Y:S01]  /*5180*/  ISETP.NE.AND P2, PT, R26, 0x1, PT ;  /* 0x000000011a00780c */ /* 0x000fe20003f45270 */
[----:B------:R-:W-:Y:S01]  /*5190*/  IMAD.HI.U32 R4, R63, R56, RZ ;  /* 0x000000383f047227 */ /* 0x000fe200078e00ff */
[----:B------:R-:W-:Y:S02]  /*51a0*/  SHF.R.U32.HI R0, RZ, R61, R0 ;  /* 0x0000003dff007219 */ /* 0x000fe40000011600 */
[----:B------:R-:W-:Y:S01]  /*51b0*/  ISETP.NE.AND P3, PT, R28, 0x1, PT ;  /* 0x000000011c00780c */ /* 0x000fe20003f65270 */
[----:B------:R-:W-:Y:S01]  /*51c0*/  IMAD.HI.U32 R6, R29, R25, RZ ;  /* 0x000000191d067227 */ /* 0x000fe200078e00ff */
[-C--:B------:R-:W-:Y:S02]  /*51d0*/  SHF.R.U32.HI R4, RZ, R57.reuse, R4 ;  /* 0x00000039ff047219 */ /* 0x080fe40000011604 */
[----:B------:R-:W-:Y:S01]  /*51e0*/  SEL R0, R62, R0, !P0 ;  /* 0x000000003e007207 */ /* 0x000fe20004000000 */
[----:B------:R-:W-:Y:S01]  /*51f0*/  IMAD.HI.U32 R5, R30, R56, RZ ;  /* 0x000000381e057227 */ /* 0x000fe200078e00ff */
[----:B------:R-:W-:Y:S03]  /*5200*/  SEL R4, R63, R4, !P3 ;  /* 0x000000043f047207 */ /* 0x000fe60005800000 */
[-C--:B------:R-:W-:Y:S01]  /*5210*/  IMAD.HI.U32 R3, R0, R22.reuse, RZ ;  /* 0x0000001600037227 */ /* 0x080fe200078e00ff */
[----:B------:R-:W-:Y:S03]  /*5220*/  SHF.R.U32.HI R5, RZ, R57, R5 ;  /* 0x00000039ff057219 */ /* 0x000fe60000011605 */
[----:B------:R-:W-:Y:S01]  /*5230*/  IMAD.HI.U32 R2, R4, R22, RZ ;  /* 0x0000001604027227 */ /* 0x000fe200078e00ff */
[----:B------:R-:W-:Y:S02]  /*5240*/  @P2 SHF.R.U32.HI R0, RZ, R23, R3 ;  /* 0x00000017ff002219 */ /* 0x000fe40000011603 */
[----:B------:R-:W-:Y:S02]  /*5250*/  SHF.R.U32.HI R3, RZ, R61, R6 ;  /* 0x0000003dff037219 */ /* 0x000fe40000011606 */
[----:B------:R-:W-:Y:S01]  /*5260*/  @P2 SHF.R.U32.HI R4, RZ, R23, R2 ;  /* 0x00000017ff042219 */ /* 0x000fe20000011602 */
[----:B------:R-:W-:Y:S01]  /*5270*/  IMAD R0, R26, R0, RZ ;  /* 0x000000001a007224 */ /* 0x000fe200078e02ff */
[----:B------:R-:W-:Y:S02]  /*5280*/  SEL R3, R29, R3, !P0 ;  /* 0x000000031d037207 */ /* 0x000fe40004000000 */
[----:B------:R-:W-:Y:S01]  /*5290*/  SEL R2, R30, R5, !P3 ;  /* 0x000000051e027207 */ /* 0x000fe20005800000 */
[----:B------:R-:W-:Y:S01]  /*52a0*/  IMAD R5, R26, R4, RZ ;  /* 0x000000041a057224 */ /* 0x000fe200078e02ff */
[C---:B------:R-:W-:Y:S01]  /*52b0*/  ISETP.GE.AND P0, PT, R3.reuse, R0, PT ;  /* 0x000000000300720c */ /* 0x040fe20003f06270 */
[C---:B------:R-:W-:Y:S03]  /*52c0*/  IMAD.HI.U32 R0, R3.reuse, R22, RZ ;  /* 0x0000001603007227 */ /* 0x040fe600078e00ff */
[C---:B------:R-:W-:Y:S02]  /*52d0*/  ISETP.GE.OR P0, PT, R2.reuse, R5, P0 ;  /* 0x000000050200720c */ /* 0x040fe40000706670 */
[----:B------:R-:W-:Y:S04]  /*52e0*/  SHF.R.U32.HI R0, RZ, R23, R0 ;  /* 0x00000017ff007219 */ /* 0x000fe80000011600 */
[C---:B------:R-:W-:Y:S05]  /*52f0*/  SEL R6, R3.reuse, R0, !P2 ;  /* 0x0000000003067207 */ /* 0x040fea0005000000 */
        /* <DEDUP_REMOVED lines=14> */
[----:B------:R-:W-:Y:S07]  /*53e0*/  IMAD R29, R3, R24, R29 ;  /* 0x00000018031d7224 */ /* 0x000fee00078e021d */
.L_x_83:
[----:B-1----:R-:W-:Y:S01]  /*53f0*/  @!P1 ISETP.NE.AND P0, PT, R8, 0x1, PT ;  /* 0x000000010800980c */ /* 0x002fe20003f05270 */
[----:B------:R-:W-:Y:S01]  /*5400*/  @!P1 IMAD.HI.U32 R0, R30, R10, RZ ;  /* 0x0000000a1e009227 */ /* 0x000fe200078e00ff */
[----:B------:R-:W-:Y:S01]  /*5410*/  @!P1 ISETP.NE.AND P2, PT, R7, 0x1, PT ;  /* 0x000000010700980c */ /* 0x000fe20003f45270 */
[----:B------:R-:W-:Y:S01]  /*5420*/  ULOP3.LUT UP0, URZ, UR52, 0x1b0, URZ, 0xc0, !UPT ;  /* 0x000001b034ff7892 */ /* 0x000fe2000f80c0ff */
[----:B------:R-:W-:Y:S01]  /*5430*/  R2UR UR42, R21 ;  /* 0x00000000152a72ca */ /* 0x000fe200000e0000 */
[----:B------:R-:W-:Y:S01]  /*5440*/  @!P1 IMAD.HI.U32 R2, R29, R9, RZ ;  /* 0x000000091d029227 */ /* 0x000fe200078e00ff */
[----:B------:R-:W-:Y:S02]  /*5450*/  @!P1 SHF.R.U32.HI R0, RZ, R11, R0 ;  /* 0x0000000bff009219 */ /* 0x000fe40000011600 */
[----:B------:R-:W-:Y:S01]  /*5460*/  R2UR UR41, R20 ;  /* 0x00000000142972ca */ /* 0x000fe200000e0000 */
[----:B------:R-:W-:Y:S01]  /*5470*/  VIADD R73, R73, 0x1 ;  /* 0x0000000149497836 */ /* 0x000fe20000000000 */
[----:B------:R-:W-:Y:S02]  /*5480*/  @!P1 SHF.R.U32.HI R2, RZ, R12, R2 ;  /* 0x0000000cff029219 */ /* 0x000fe40000011602 */
[----:B------:R-:W-:Y:S02]  /*5490*/  @!P1 SEL R3, R30, R0, !P2 ;  /* 0x000000001e039207 */ /* 0x000fe40005000000 */
[----:B------:R-:W-:Y:S02]  /*54a0*/  @!P1 SEL R2, R29, R2, !P0 ;  /* 0x000000021d029207 */ /* 0x000fe40004000000 */
[----:B------:R-:W-:Y:S01]  /*54b0*/  @P4 SHF.R.U32.HI R66, RZ, 0x10, R17 ;  /* 0x00000010ff424819 */ /* 0x000fe20000011611 */
[----:B------:R-:W-:Y:S02]  /*54c0*/  USHF.L.U32 UR42, UR42, 0x6, URZ ;  /* 0x000000062a2a7899 */ /* 0x000fe400080006ff */
[----:B------:R-:W-:Y:S02]  /*54d0*/  @!P1 IMAD.IADD R0, R2, 0x1, -R3 ;  /* 0x0000000102009824 */ /* 0x000fe400078e0a03 */
[----:B------:R-:W-:Y:S01]  /*54e0*/  @!P1 IMAD.IADD R2, R3, 0x1, -R2 ;  /* 0x0000000103029824 */ /* 0x000fe200078e0a02 */
[----:B------:R-:W-:Y:S01]  /*54f0*/  USHF.L.U32 UR41, UR41, 0x6, URZ ;  /* 0x0000000629297899 */ /* 0x000fe200080006ff */
[----:B------:R-:W-:Y:S02]  /*5500*/  @!P1 IMAD R30, R0, R7, R30 ;  /* 0x00000007001e9224 */ /* 0x000fe400078e021e */
[----:B------:R-:W-:Y:S01]  /*5510*/  @!P1 IMAD R29, R2, R8, R29 ;  /* 0x00000008021d9224 */ /* 0x000fe200078e021d */
[----:B------:R-:W-:Y:S08]  /*5520*/  BRA.U !UP0, `(.L_x_84) ;  /* 0x00000001087c7547 */ /* 0x000ff0000b800000 */
[----:B------:R-:W1:Y:S01]  /*5530*/  LDCU.64 UR8, c[0x4][0x80] ;  /* 0x01001000ff0877ac */ /* 0x000e620008000a00 */
[----:B------:R-:W-:Y:S01]  /*5540*/  MOV R2, 0x0 ;  /* 0x0000000000027802 */ /* 0x000fe20000000f00 */
[----:B------:R-:W-:Y:S02]  /*5550*/  HFMA2 R12, -RZ, RZ, 0, 5.9604644775390625e-08 ;  /* 0x00000001ff0c7431 */ /* 0x000fe400000001ff */
[----:B------:R-:W-:Y:S01]  /*5560*/  IMAD.MOV.U32 R8, RZ, RZ, 0x70 ;  /* 0x00000070ff087424 */ /* 0x000fe200078e00ff */
[----:B------:R2:W3:Y:S01]  /*5570*/  LDC.64 R14, c[0x4][R2] ;  /* 0x01000000020e7b82 */ /* 0x0004e20000000a00 */
[----:B------:R-:W4:Y:S01]  /*5580*/  LDCU.64 UR6, c[0x4][0x88] ;  /* 0x01001100ff0677ac */ /* 0x000f220008000a00 */
[----:B------:R-:W-:Y:S01]  /*5590*/  IMAD.MOV.U32 R13, RZ, RZ, RZ ;  /* 0x000000ffff0d7224 */ /* 0x000fe200078e00ff */
[----:B------:R-:W2:Y:S01]  /*55a0*/  LDCU.64 UR4, c[0x4][0x8] ;  /* 0x01000100ff0477ac */ /* 0x000ea20008000a00 */
[----:B-1----:R-:W-:Y:S01]  /*55b0*/  MOV R5, UR9 ;  /* 0x0000000900057c02 */ /* 0x002fe20008000f00 */
[----:B------:R-:W-:Y:S01]  /*55c0*/  IMAD.U32 R4, RZ, RZ, UR8 ;  /* 0x00000008ff047e24 */ /* 0x000fe2000f8e00ff */
[----:B----4-:R-:W-:Y:S01]  /*55d0*/  MOV R7, UR7 ;  /* 0x0000000700077c02 */ /* 0x010fe20008000f00 */
[----:B------:R-:W-:Y:S01]  /*55e0*/  IMAD.U32 R6, RZ, RZ, UR6 ;  /* 0x00000006ff067e24 */ /* 0x000fe2000f8e00ff */
[----:B--2---:R-:W-:Y:S01]  /*55f0*/  MOV R11, UR5 ;  /* 0x00000005000b7c02 */ /* 0x004fe20008000f00 */
[----:B------:R-:W-:Y:S02]  /*5600*/  IMAD.U32 R10, RZ, RZ, UR4 ;  /* 0x00000004ff0a7e24 */ /* 0x000fe4000f8e00ff */
[----:B------:R-:W-:Y:S07]  /*5610*/  LEPC R20, `(.L_x_85) ;  /* 0x000000001014794e */ /* 0x000fee0000000000 */
[----:B---3-5:R-:W-:Y:S05]  /*5620*/  CALL.ABS.NOINC R14 ;  /* 0x000000000e007343 */ /* 0x028fea0003c00000 */
.L_x_85:
[----:B------:R-:W1:Y:S01]  /*5630*/  LDCU.64 UR8, c[0x4][0x80] ;  /* 0x01001000ff0877ac */ /* 0x000e620008000a00 */
[----:B------:R-:W2:Y:S01]  /*5640*/  LDC.64 R2, c[0x4][R2] ;  /* 0x0100000002027b82 */ /* 0x000ea20000000a00 */
[----:B------:R-:W-:Y:S02]  /*5650*/  HFMA2 R12, -RZ, RZ, 0, 5.9604644775390625e-08 ;  /* 0x00000001ff0c7431 */ /* 0x000fe400000001ff */
[----:B------:R-:W-:Y:S02]  /*5660*/  IMAD.MOV.U32 R8, RZ, RZ, 0x70 ;  /* 0x00000070ff087424 */ /* 0x000fe400078e00ff */
[----:B------:R-:W-:Y:S01]  /*5670*/  IMAD.MOV.U32 R13, RZ, RZ, RZ ;  /* 0x000000ffff0d7224 */ /* 0x000fe200078e00ff */
[----:B------:R-:W3:Y:S01]  /*5680*/  LDCU.64 UR6, c[0x4][0x88] ;  /* 0x01001100ff0677ac */ /* 0x000ee20008000a00 */
[----:B------:R-:W4:Y:S01]  /*5690*/  LDCU.64 UR4, c[0x4][0x8] ;  /* 0x01000100ff0477ac */ /* 0x000f220008000a00 */
[----:B-1----:R-:W-:Y:S02]  /*56a0*/  MOV R4, UR8 ;  /* 0x0000000800047c02 */ /* 0x002fe40008000f00 */
[----:B------:R-:W-:Y:S02]  /*56b0*/  MOV R5, UR9 ;  /* 0x0000000900057c02 */ /* 0x000fe40008000f00 */
[----:B---3--:R-:W-:Y:S01]  /*56c0*/  MOV R7, UR7 ;  /* 0x0000000700077c02 */ /* 0x008fe20008000f00 */
[----:B------:R-:W-:Y:S01]  /*56d0*/  IMAD.U32 R6, RZ, RZ, UR6 ;  /* 0x00000006ff067e24 */ /* 0x000fe2000f8e00ff */
[----:B----4-:R-:W-:Y:S01]  /*56e0*/  MOV R11, UR5 ;  /* 0x00000005000b7c02 */ /* 0x010fe20008000f00 */
[----:B------:R-:W-:Y:S02]  /*56f0*/  IMAD.U32 R10, RZ, RZ, UR4 ;  /* 0x00000004ff0a7e24 */ /* 0x000fe4000f8e00ff */
[----:B------:R-:W-:Y:S07]  /*5700*/  LEPC R20, `(.L_x_84) ;  /* 0x000000001014794e */ /* 0x000fee0000000000 */
[----:B--2---:R-:W-:Y:S05]  /*5710*/  CALL.ABS.NOINC R2 ;  /* 0x0000000002007343 */ /* 0x004fea0003c00000 */
.L_x_84:
[----:B------:R-:W-:Y:S01]  /*5720*/  ISETP.NE.U32.AND P4, PT, R54, RZ, PT ;  /* 0x000000ff3600720c */ /* 0x000fe20003f85070 */
[----:B------:R-:W-:Y:S01]  /*5730*/  UISETP.NE.AND UP2, UPT, UR53, URZ, UPT ;  /* 0x000000ff3500728c */ /* 0x000fe2000bf45270 */
[----:B------:R-:W-:Y:S01]  /*5740*/  ISETP.NE.U32.AND P2, PT, RZ, UR38, PT ;  /* 0x00000026ff007c0c */ /* 0x000fe2000bf45070 */
[----:B------:R-:W-:Y:S01]  /*5750*/  UISETP.NE.U32.AND UP1, UPT, UR44, URZ, UPT ;  /* 0x000000ff2c00728c */ /* 0x000fe2000bf25070 */
[----:B------:R-:W-:Y:S01]  /*5760*/  ISETP.NE.AND.EX P4, PT, R55, RZ, PT, P4 ;  /* 0x000000ff3700720c */ /* 0x000fe20003f85340 */
[----:B------:R-:W-:Y:S01]  /*5770*/  UPLOP3.LUT UP0, UPT, UPT, UPT, UPT, 0x40, 0x4 ;  /* 0x000000000004789c */ /* 0x000fe20003f0e870 */
[----:B------:R-:W-:Y:S01]  /*5780*/  ISETP.NE.AND.EX P2, PT, RZ, UR39, PT, P2 ;  /* 0x00000027ff007c0c */ /* 0x000fe2000bf45320 */
[----:B------:R-:W-:Y:S01]  /*5790*/  UISETP.NE.AND.EX UP1, UPT, UR45, URZ, UPT, UP1 ;  /* 0x000000ff2d00728c */ /* 0x000fe2000bf25310 */
[----:B------:R-:W-:Y:S04]  /*57a0*/  PLOP3.LUT P1, PT, PT, PT, UP2, 0x80, 0x8 ;  /* 0x000000000008781c */ /* 0x000fe80003f2f028 */
[----:B------:R-:W-:Y:S06]  /*57b0*/  @UP2 UPLOP3.LUT UP0, UPT, UPT, UPT, UP1, 0x80, 0x8 ;  /* 0x000000000008289c */ /* 0x000fec0003f0f010 */
[----:B------:R-:W-:Y:S01]  /*57c0*/  PLOP3.LUT P0, PT, PT, PT, UP0, 0x80, 0x8 ;  /* 0x000000000008781c */ /* 0x000fe20003f0f008 */
[----:B------:R-:W-:Y:S01]  /*57d0*/  @!UPT UIADD3 URZ, UPT, UPT, URZ, URZ, URZ ;  /* 0x000000fffffff290 */ /* 0x000fe2000fffe0ff */
[----:B------:R-:W-:Y:S11]  /*57e0*/  BRA.U !UP1, `(.L_x_86) ;  /* 0x0000000109387547 */ /* 0x000ff6000b800000 */
[----:B------:R-:W-:Y:S01]  /*57f0*/  UISETP.NE.U32.AND UP0, UPT, UR38, URZ, UPT ;  /* 0x000000ff2600728c */ /* 0x000fe2000bf05070 */
[----:B------:R-:W-:Y:S02]  /*5800*/  HFMA2 R0, -RZ, RZ, 0, 5.9604644775390625e-08 ;  /* 0x00000001ff007431 */ /* 0x000fe400000001ff */
[----:B------:R-:W-:Y:S01]  /*5810*/  IMAD.MOV.U32 R60, RZ, RZ, 0x1 ;  /* 0x00000001ff3c7424 */ /* 0x000fe200078e00ff */
[----:B------:R-:W-:Y:S06]  /*5820*/  UISETP.NE.AND.EX UP0, UPT, UR39, URZ, UPT, UP0 ;  /* 0x000000ff2700728c */ /* 0x000fec000bf05300 */
[----:B------:R-:W-:Y:S05]  /*5830*/  PLOP3.LUT P3, PT, PT, PT, UP0, 0x80, 0x8 ;  /* 0x000000000008781c */ /* 0x000fea0003f6f008 */
[----:B------:R-:W1:Y:S01]  /*5840*/  @UP0 LDCU.64 UR6, c[0x0][0x888] ;  /* 0x00011100ff0607ac */ /* 0x000e620008000a00 */
[----:B------:R-:W-:Y:S07]  /*5850*/  @UP0 UIMAD UR4, UR36, UR44, URZ ;  /* 0x0000002c240402a4 */ /* 0x000fee000f8e02ff */
[----:B------:R-:W-:Y:S01]  /*5860*/  @!P3 PRMT R60, R0, 0x7610, R60 ;  /* 0x00007610003cb816 */ /* 0x000fe2000000003c */
[----:B-1----:R-:W-:Y:S03]  /*5870*/  @UP0 UIMAD.WIDE UR6, UR4, 0x4, UR6 ;  /* 0x00000004040608a5 */ /* 0x002fe6000f8e0206 */
[----:B------:R-:W1:Y:S03]  /*5880*/  @!UP0 LDCU UR4, c[0x0][0x880] ;  /* 0x00011000ff0487ac */ /* 0x000e660008000800 */
[----:B------:R-:W-:Y:S01]  /*5890*/  IMAD.U32 R2, RZ, RZ, UR6 ;  /* 0x00000006ff027e24 */ /* 0x000fe2000f8e00ff */
[----:B------:R-:W-:Y:S05]  /*58a0*/  MOV R3, UR7 ;  /* 0x0000000700037c02 */ /* 0x000fea0008000f00 */
[----:B-----5:R2:W5:Y:S02]  /*58b0*/  @P3 LDG.E R35, desc[UR46][R2.64] ;  /* 0x0000002e02233981 */ /* 0x020564000c1e1900 */
[----:B-12---:R-:W-:Y:S02]  /*58c0*/  @!P3 IMAD.U32 R35, RZ, RZ, UR4 ;  /* 0x00000004ff23be24 */ /* 0x006fe4000f8e00ff */
.L_x_86:
[----:B------:R-:W-:Y:S05]  /*58d0*/  @!P4 BRA `(.L_x_87) ;  /* 0x000000000020c947 */ /* 0x000fea0003800000 */
[----:B------:R-:W-:Y:S04]  /*58e0*/  ISETP.NE.U32.AND P3, PT, R52, RZ, PT ;  /* 0x000000ff3400720c */ /* 0x000fe80003f65070 */
[----:B------:R-:W-:Y:S11]  /*58f0*/  ISETP.NE.AND.EX P3, PT, R53, RZ, PT, P3 ;  /* 0x000000ff3500720c */ /* 0x000ff60003f65330 */
[----:B------:R-:W-:Y:S02]  /*5900*/  @!UPT UIADD3 URZ, UPT, UPT, URZ, URZ, URZ ;  /* 0x000000fffffff290 */ /* 0x000fe4000fffe0ff */
[----:B------:R-:W1:Y:S01]  /*5910*/  @P3 LDC.64 R2, c[0x0][0x8a8] ;  /* 0x00022a00ff023b82 */ /* 0x000e620000000a00 */
[----:B------:R-:W-:Y:S04]  /*5920*/  @P3 IMAD R0, R54, UR36, RZ ;  /* 0x0000002436003c24 */ /* 0x000fe8000f8e02ff */
[----:B-1----:R-:W-:Y:S05]  /*5930*/  @P3 IMAD.WIDE R2, R0, 0x4, R2 ;  /* 0x0000000400023825 */ /* 0x002fea00078e0202 */
[----:B-----5:R1:W5:Y:S02]  /*5940*/  @P3 LDG.E R33, desc[UR46][R2.64] ;  /* 0x0000002e02213981 */ /* 0x020364000c1e1900 */
[----:B-1----:R-:W2:Y:S02]  /*5950*/  @!P3 LDC R33, c[0x0][0x8a0] ;  /* 0x00022800ff21bb82 */ /* 0x002ea40000000800 */
.L_x_87:
[----:B-----5:R-:W-:Y:S01]  /*5960*/  FSETP.NEU.AND P3, PT, R35, RZ, PT ;  /* 0x000000ff2300720b */ /* 0x020fe20003f6d000 */
[----:B------:R-:W-:Y:S01]  /*5970*/  IMAD.U32 R2, RZ, RZ, UR56 ;  /* 0x00000038ff027e24 */ /* 0x000fe2000f8e00ff */
[----:B------:R-:W-:Y:S01]  /*5980*/  SEL R5, RZ, 0xffffffff, P2 ;  /* 0xffffffffff057807 */ /* 0x000fe20001000000 */
[----:B------:R-:W-:Y:S01]  /*5990*/  ULOP3.LUT UR4, UR51, 0x1, URZ, 0x3c, !UPT ;  /* 0x0000000133047892 */ /* 0x000fe2000f8e3cff */
[----:B------:R-:W-:Y:S01]  /*59a0*/  @P1 LOP3.LUT P2, RZ, R60, 0xff, RZ, 0xc0, !PT ;  /* 0x000000ff3cff1812 */ /* 0x000fe2000784c0ff */
[----:B------:R-:W-:Y:S01]  /*59b0*/  BSSY B1, `(.L_x_88) ;  /* 0x000003d000017945 */ /* 0x000fe20003800000 */
[----:B------:R-:W-:Y:S01]  /*59c0*/  @P1 SEL R0, RZ, 0xffffffff, P3 ;  /* 0xffffffffff001807 */ /* 0x000fe20001800000 */
[----:B------:R-:W-:Y:S01]  /*59d0*/  IMAD.MOV.U32 R47, RZ, RZ, 0x1 ;  /* 0x00000001ff2f7424 */ /* 0x000fe200078e00ff */
[----:B------:R-:W-:Y:S01]  /*59e0*/  LEA R2, R2, UR48, 0x3 ;  /* 0x0000003002027c11 */ /* 0x000fe2000f8e18ff */
[----:B------:R-:W-:Y:S01]  /*59f0*/  IMAD.U32 R45, RZ, RZ, UR4 ;  /* 0x00000004ff2d7e24 */ /* 0x000fe2000f8e00ff */
[----:B------:R-:W-:Y:S01]  /*5a00*/  @P0 SEL R0, R5, R0, !P2 ;  /* 0x0000000005000207 */ /* 0x000fe20005000000 */
[----:B------:R-:W-:Y:S01]  /*5a10*/  IMAD.U32 R46, RZ, RZ, UR56 ;  /* 0x00000038ff2e7e24 */ /* 0x000fe2000f8e00ff */
[C---:B------:R-:W-:Y:S02]  /*5a20*/  LEA R44, R31.reuse, UR48, 0x3 ;  /* 0x000000301f2c7c11 */ /* 0x040fe4000f8e18ff */
[----:B------:R-:W-:Y:S02]  /*5a30*/  CS2R R50, SRZ ;  /* 0x0000000000327805 */ /* 0x000fe4000001ff00 */
[----:B------:R-:W-:Y:S02]  /*5a40*/  @P1 LOP3.LUT R0, R0, 0x1, RZ, 0xc0, !PT ;  /* 0x0000000100001812 */ /* 0x000fe400078ec0ff */
[----:B------:R-:W-:Y:S02]  /*5a50*/  CS2R R48, SRZ ;  /* 0x0000000000307805 */ /* 0x000fe4000001ff00 */
[----:B------:R-:W-:Y:S02]  /*5a60*/  SHF.L.U32 R3, R68, 0x1f, RZ ;  /* 0x0000001f44037819 */ /* 0x000fe400000006ff */
[----:B------:R-:W-:Y:S02]  /*5a70*/  CS2R R42, SRZ ;  /* 0x00000000002a7805 */ /* 0x000fe4000001ff00 */
[----:B------:R-:W-:Y:S02]  /*5a80*/  ISETP.NE.U32.OR P5, PT, R0, 0x1, !P1 ;  /* 0x000000010000780c */ /* 0x000fe40004fa5470 */
[----:B------:R-:W-:Y:S02]  /*5a90*/  CS2R R40, SRZ ;  /* 0x0000000000287805 */ /* 0x000fe4000001ff00 */
[----:B------:R-:W-:Y:S02]  /*5aa0*/  PLOP3.LUT P2, PT, PT, PT, UP1, 0x80, 0x8 ;  /* 0x000000000008781c */ /* 0x000fe40003f4f018 */
[----:B------:R-:W-:Y:S02]  /*5ab0*/  LEA.HI R34, R31, R31, RZ, 0x1 ;  /* 0x0000001f1f227211 */ /* 0x000fe400078f08ff */
[----:B------:R-:W-:Y:S02]  /*5ac0*/  LOP3.LUT P4, R72, R60, 0xff, RZ, 0xc0, !PT ;  /* 0x000000ff3c487812 */ /* 0x000fe4000788c0ff */
[----:B------:R-:W-:Y:S02]  /*5ad0*/  SEL R4, RZ, 0xffffffff, P3 ;  /* 0xffffffffff047807 */ /* 0x000fe40001800000 */
[----:B------:R-:W-:Y:S02]  /*5ae0*/  P2R R74, PR, RZ, 0x20 ;  /* 0x00000020ff4a7803 */ /* 0x000fe40000000000 */
[----:B------:R-:W-:Y:S03]  /*5af0*/  @P5 SHF.L.U32 R0, R45, 0x1f, RZ ;  /* 0x0000001f2d005819 */ /* 0x000fe600000006ff */
[----:B------:R-:W-:Y:S01]  /*5b00*/  @P2 SEL R4, R5, R4, !P4 ;  /* 0x0000000405042207 */ /* 0x000fe20006000000 */
[----:B------:R1:W3:Y:S03]  /*5b10*/  @P5 SYNCS.PHASECHK.TRANS64.TRYWAIT P1, [R2+URZ+0x60], R0 ;  /* 0x00006000020055a7 */ /* 0x0002e600080211ff */
[----:B------:R-:W-:Y:S04]  /*5b20*/  LOP3.LUT R4, R4, 0x1, RZ, 0xc0, !PT ;  /* 0x0000000104047812 */ /* 0x000fe800078ec0ff */
[----:B------:R-:W-:Y:S04]  /*5b30*/  ISETP.NE.U32.AND P2, PT, R4, 0x1, PT ;  /* 0x000000010400780c */ /* 0x000fe80003f45070 */
[----:B------:R-:W-:Y:S01]  /*5b40*/  P2R R76, PR, RZ, 0x4 ;  /* 0x00000004ff4c7803 */ /* 0x000fe20000000000 */
[----:B------:R4:W2:Y:S01]  /*5b50*/  SYNCS.PHASECHK.TRANS64.TRYWAIT P0, [R44+URZ+0xc0], R3 ;  /* 0x0000c0032c0075a7 */ /* 0x0008a200080011ff */
[C---:B-1----:R-:W-:Y:S01]  /*5b60*/  IMAD.SHL.U32 R0, R34.reuse, 0x20, RZ ;  /* 0x0000002022007824 */ /* 0x042fe200078e00ff */
[----:B------:R-:W-:Y:S04]  /*5b70*/  LOP3.LUT R34, R34, 0xffe, RZ, 0xc0, !PT ;  /* 0x00000ffe22227812 */ /* 0x000fe800078ec0ff */
[----:B------:R-:W-:Y:S01]  /*5b80*/  LOP3.LUT R0, R0, 0xffffffc0, RZ, 0xc0, !PT ;  /* 0xffffffc000007812 */ /* 0x000fe200078ec0ff */
[----:B------:R-:W-:Y:S04]  /*5b90*/  IMAD.IADD R34, R31, 0x1, -R34 ;  /* 0x000000011f227824 */ /* 0x000fe800078e0a22 */
[----:B------:R-:W-:Y:S04]  /*5ba0*/  IMAD.IADD R0, R32, 0x1, R0 ;  /* 0x0000000120007824 */ /* 0x000fe800078e0200 */
[----:B------:R-:W-:Y:S01]  /*5bb0*/  IMAD R34, R34, 0x100000, R0 ;  /* 0x0010000022227824 */ /* 0x000fe200078e0200 */
[----:B---3--:R-:W-:Y:S01]  /*5bc0*/  @P5 SEL R47, RZ, 0x1, !P1 ;  /* 0x00000001ff2f5807 */ /* 0x008fe20004800000 */
[----:B----4-:R-:W-:Y:S06]  /*5bd0*/  @!P5 BRA `(.L_x_89) ;  /* 0x000000000068d947 */ /* 0x010fec0003800000 */
[----:B------:R-:W-:Y:S01]  /*5be0*/  HFMA2 R43, -RZ, RZ, 0, 0 ;  /* 0x00000000ff2b7431 */ /* 0x000fe200000001ff */
[----:B------:R-:W-:Y:S01]  /*5bf0*/  ISETP.NE.AND P1, PT, R47, RZ, PT ;  /* 0x000000ff2f00720c */ /* 0x000fe20003f25270 */
[----:B------:R-:W-:Y:S01]  /*5c00*/  IMAD.U32 R0, RZ, RZ, UR56 ;  /* 0x00000038ff007e24 */ /* 0x000fe2000f8e00ff */
[----:B------:R-:W-:Y:S11]  /*5c10*/  BSSY B0, `(.L_x_90) ;  /* 0x0000005000007945 */ /* 0x000ff60003800000 */
[----:B------:R-:W-:Y:S05]  /*5c20*/  @P1 BRA `(.L_x_91) ;  /* 0x00000000000c1947 */ /* 0x000fea0003800000 */
[----:B------:R-:W-:Y:S04]  /*5c30*/  SHF.L.U32 R4, R45, 0x1f, RZ ;  /* 0x0000001f2d047819 */ /* 0x000fe800000006ff */
[----:B------:R-:W1:Y:S02]  /*5c40*/  SYNCS.PHASECHK.TRANS64.TRYWAIT P1, [R2+URZ+0x60], R4 ;  /* 0x00006004020075a7 */ /* 0x000e6400080211ff */
[----:B-1----:R-:W-:Y:S05]  /*5c50*/  @!P1 BRA `(.L_x_92) ;  /* 0x0000001c00cc9947 */ /* 0x002fea0003800000 */
.L_x_91:
[----:B------:R-:W-:Y:S05]  /*5c60*/  BSYNC B0 ;  /* 0x0000000000007941 */ /* 0x000fea0003800000 */
.L_x_90:
[----:B------:R-:W-:Y:S01]  /*5c70*/  ISETP.NE.AND P1, PT, R76, RZ, PT ;  /* 0x000000ff4c00720c */ /* 0x000fe20003f25270 */
[----:B------:R-:W-:Y:S01]  /*5c80*/  IMAD.MOV.U32 R42, RZ, RZ, RZ ;  /* 0x000000ffff2a7224 */ /* 0x000fe200078e00ff */
[----:B------:R-:W-:Y:S02]  /*5c90*/  CS2R R40, SRZ ;  /* 0x0000000000287805 */ /* 0x000fe4000001ff00 */
[----:B------:R-:W-:Y:S02]  /*5ca0*/  CS2R R50, SRZ ;  /* 0x0000000000327805 */ /* 0x000fe4000001ff00 */
[----:B------:R-:W-:Y:S07]  /*5cb0*/  CS2R R48, SRZ ;  /* 0x0000000000307805 */ /* 0x000fee000001ff00 */
[----:B-1----:R-:W-:Y:S01]  /*5cc0*/  @P1 IMAD R2, R0, 0x800, R64 ;  /* 0x0000080000021824 */ /* 0x002fe200078e0240 */
[----:B------:R-:W-:Y:S05]  /*5cd0*/  @P1 WARPSYNC.ALL ;  /* 0x0000000000001948 */ /* 0x000fea0003800000 */
[----:B------:R-:W-:Y:S01]  /*5ce0*/  @P1 LEA R2, R2, UR48, 0x1 ;  /* 0x0000003002021c11 */ /* 0x000fe2000f8e08ff */
[----:B------:R-:W-:Y:S04]  /*5cf0*/  UIADD3 UR5, UPT, UPT, UR56, 0x1, URZ ;  /* 0x0000000138057890 */ /* 0x000fe8000fffe0ff */
[----:B------:R1:W3:Y:S01]  /*5d00*/  @P1 LDSM.16.M88.4 R40, [R2+0x200] ;  /* 0x000200000228183b */ /* 0x0002e20000000200 */
[----:B------:R-:W-:Y:S01]  /*5d10*/  UISETP.NE.AND UP0, UPT, UR5, 0x3, UPT ;  /* 0x000000030500788c */ /* 0x000fe2000bf05270 */
[----:B------:R-:W-:Y:S03]  /*5d20*/  @P1 IMAD R0, R69, 0x2, R2 ;  /* 0x0000000245001824 */ /* 0x000fe600078e0202 */
[----:B------:R-:W-:Y:S02]  /*5d30*/  USEL UR4, URZ, 0x1, UP0 ;  /* 0x00000001ff047887 */ /* 0x000fe40008000000 */
[----:B------:R1:W4:Y:S01]  /*5d40*/  @P1 LDSM.16.M88.4 R48, [R0+0x200] ;  /* 0x000200000030183b */ /* 0x0003220000000200 */
[----:B------:R-:W-:Y:S03]  /*5d50*/  USEL UR5, UR5, URZ, UP0 ;  /* 0x000000ff05057287 */ /* 0x000fe60008000000 */
[----:B------:R-:W-:Y:S03]  /*5d60*/  LOP3.LUT R45, R45, UR4, RZ, 0x3c, !PT ;  /* 0x000000042d2d7c12 */ /* 0x000fe6000f8e3cff */
[----:B------:R-:W-:Y:S02]  /*5d70*/  IMAD.U32 R46, RZ, RZ, UR5 ;  /* 0x00000005ff2e7e24 */ /* 0x000fe4000f8e00ff */
.L_x_89:
[----:B------:R-:W-:Y:S05]  /*5d80*/  BSYNC B1 ;  /* 0x0000000000017941 */ /* 0x000fea0003800000 */
.L_x_88:
[----:B-1----:R-:W-:Y:S04]  /*5d90*/  SHF.R.U32.HI R0, RZ, 0x15, R34 ;  /* 0x00000015ff007819 */ /* 0x002fe80000011622 */
[----:B------:R-:W-:Y:S01]  /*5da0*/  LOP3.LUT P1, RZ, R0, 0x3, R65, 0x48, !PT ;  /* 0x0000000300ff7812 */ /* 0x000fe20007824841 */
[----:B------:R-:W-:Y:S01]  /*5db0*/  @!UPT UIADD3 URZ, UPT, UPT, URZ, URZ, URZ ;  /* 0x000000fffffff290 */ /* 0x000fe2000fffe0ff */
[----:B--2---:R-:W-:Y:S11]  /*5dc0*/  @P0 BRA `(.L_x_93) ;  /* 0x0000000000080947 */ /* 0x004ff60003800000 */
[----:B------:R-:W1:Y:S02]  /*5dd0*/  SYNCS.PHASECHK.TRANS64.TRYWAIT P0, [R44+URZ+0xc0], R3 ;  /* 0x0000c0032c0075a7 */ /* 0x000e6400080011ff */
[----:B-1----:R-:W-:Y:S05]  /*5de0*/  @!P0 BRA `(.L_x_94) ;  /* 0x0000001c007c8947 */ /* 0x002fea0003800000 */
.L_x_93:
[----:B------:R-:W-:Y:S05]  /*5df0*/  @!P1 BRA `(.L_x_95) ;  /* 0x0000000000409947 */ /* 0x000fea0003800000 */
[----:B------:R-:W2:Y:S01]  /*5e00*/  LDCU.64 UR8, c[0x4][0x70] ;  /* 0x01000e00ff0877ac */ /* 0x000ea20008000a00 */
[----:B-1----:R-:W-:Y:S01]  /*5e10*/  MOV R3, 0x0 ;  /* 0x0000000000037802 */ /* 0x002fe20000000f00 */
[----:B------:R-:W-:Y:S02]  /*5e20*/  HFMA2 R12, -RZ, RZ, 0, 5.9604644775390625e-08 ;  /* 0x00000001ff0c7431 */ /* 0x000fe400000001ff */
[----:B------:R-:W-:Y:S02]  /*5e30*/  IMAD.MOV.U32 R8, RZ, RZ, 0x192 ;  /* 0x00000192ff087424 */ /* 0x000fe400078e00ff */
[----:B------:R-:W-:Y:S01]  /*5e40*/  IMAD.MOV.U32 R13, RZ, RZ, RZ ;  /* 0x000000ffff0d7224 */ /* 0x000fe200078e00ff */
[----:B------:R-:W1:Y:S01]  /*5e50*/  LDCU.64 UR6, c[0x4][0x78] ;  /* 0x01000f00ff0677ac */ /* 0x000e620008000a00 */
[----:B------:R-:W3:Y:S01]  /*5e60*/  LDC.64 R2, c[0x4][R3] ;  /* 0x0100000003027b82 */ /* 0x000ee20000000a00 */
[----:B------:R-:W5:Y:S01]  /*5e70*/  LDCU.64 UR4, c[0x4][0x10] ;  /* 0x01000200ff0477ac */ /* 0x000f620008000a00 */
[----:B--2---:R-:W-:Y:S01]  /*5e80*/  MOV R5, UR9 ;  /* 0x0000000900057c02 */ /* 0x004fe20008000f00 */
[----:B------:R-:W-:Y:S01]  /*5e90*/  IMAD.U32 R4, RZ, RZ, UR8 ;  /* 0x00000008ff047e24 */ /* 0x000fe2000f8e00ff */
[----:B-1----:R-:W-:Y:S01]  /*5ea0*/  MOV R7, UR7 ;  /* 0x0000000700077c02 */ /* 0x002fe20008000f00 */
[----:B------:R-:W-:Y:S01]  /*5eb0*/  IMAD.U32 R6, RZ, RZ, UR6 ;  /* 0x00000006ff067e24 */ /* 0x000fe2000f8e00ff */
[----:B-----5:R-:W-:Y:S01]  /*5ec0*/  MOV R11, UR5 ;  /* 0x00000005000b7c02 */ /* 0x020fe20008000f00 */
[----:B------:R-:W-:Y:S02]  /*5ed0*/  IMAD.U32 R10, RZ, RZ, UR4 ;  /* 0x00000004ff0a7e24 */ /* 0x000fe4000f8e00ff */
[----:B------:R-:W-:Y:S07]  /*5ee0*/  LEPC R20, `(.L_x_95) ;  /* 0x000000001014794e */ /* 0x000fee0000000000 */
[----:B---34-:R-:W-:Y:S05]  /*5ef0*/  CALL.ABS.NOINC R2 ;  /* 0x0000000002007343 */ /* 0x018fea0003c00000 */
.L_x_95:
[----:B------:R-:W-:Y:S05]  /*5f00*/  WARPSYNC.ALL ;  /* 0x0000000000007948 */ /* 0x000fea0003800000 */
[----:B------:R-:W-:Y:S01]  /*5f10*/  R2UR UR4, R34 ;  /* 0x00000000220472ca */ /* 0x000fe200000e0000 */
[----:B-1-3--:R-:W-:Y:S01]  /*5f20*/  HADD2.F32 R3, -RZ, R40.H0_H0 ;  /* 0x20000028ff037230 */ /* 0x00afe20000004100 */
[----:B------:R-:W-:Y:S01]  /*5f30*/  SHF.L.U32 R75, R69, 0x1, RZ ;  /* 0x00000001454b7819 */ /* 0x000fe200000006ff */
[----:B------:R-:W-:Y:S01]  /*5f40*/  HADD2.F32 R20, -RZ, R42.H0_H0 ;  /* 0x2000002aff147230 */ /* 0x000fe20000004100 */
[----:B------:R-:W-:Y:S01]  /*5f50*/  ISETP.NE.AND P0, PT, R70, RZ, PT ;  /* 0x000000ff4600720c */ /* 0x000fe20003f05270 */
[----:B------:R-:W-:Y:S08]  /*5f60*/  BSSY.RECONVERGENT B0, `(.L_x_96) ;  /* 0x000004d000007945 */ /* 0x000ff00003800200 */
[----:B------:R-:W1:Y:S02]  /*5f70*/  LDTM.16dp256bit.x4 R4, tmem[UR4] ;  /* 0x00000004000479ee */ /* 0x000e640008120000 */
[C---:B-1----:R-:W-:Y:S01]  /*5f80*/  FMUL R0, R33.reuse, R4 ;  /* 0x0000000421007220 */ /* 0x042fe20000400000 */
[----:B------:R-:W-:Y:S02]  /*5f90*/  HADD2.F32 R4, -RZ, R40.H1_H1 ;  /* 0x30000028ff047230 */ /* 0x000fe40000004100 */
[----:B------:R-:W-:Y:S01]  /*5fa0*/  FMUL R2, R33, R5 ;  /* 0x0000000521027220 */ /* 0x000fe20000400000 */
[--C-:B------:R-:W-:Y:S02]  /*5fb0*/  HADD2.F32 R5, -RZ, R41.reuse.H0_H0 ;  /* 0x20000029ff057230 */ /* 0x100fe40000004100 */
[----:B------:R-:W-:Y:S01]  /*5fc0*/  FFMA R0, R35, R3, R0 ;  /* 0x0000000323007223 */ /* 0x000fe20000000000 */
[----:B------:R-:W-:Y:S01]  /*5fd0*/  FMUL R3, R33, R6 ;  /* 0x0000000621037220 */ /* 0x000fe20000400000 */
[----:B------:R-:W-:Y:S02]  /*5fe0*/  HADD2.F32 R6, -RZ, R41.H1_H1 ;  /* 0x30000029ff067230 */ /* 0x000fe40000004100 */
[----:B------:R-:W-:Y:S01]  /*5ff0*/  FFMA R2, R35, R4, R2 ;  /* 0x0000000423027223 */ /* 0x000fe20000000002 */
[----:B------:R-:W-:Y:S01]  /*6000*/  FMUL R7, R33, R7 ;  /* 0x0000000721077220 */ /* 0x000fe20000400000 */
[----:B------:R-:W-:Y:S01]  /*6010*/  FFMA R3, R35, R5, R3 ;  /* 0x0000000523037223 */ /* 0x000fe20000000003 */
[C---:B------:R-:W-:Y:S01]  /*6020*/  FMUL R4, R33.reuse, R8 ;  /* 0x0000000821047220 */ /* 0x040fe20000400000 */
[----:B------:R-:W-:Y:S01]  /*6030*/  FMUL R5, R33, R9 ;  /* 0x0000000921057220 */ /* 0x000fe20000400000 */
[----:B------:R-:W-:Y:S01]  /*6040*/  F2FP.F16.F32.PACK_AB R36, R2, R0 ;  /* 0x000000000224723e */ /* 0x000fe200000000ff */
[C---:B------:R-:W-:Y:S01]  /*6050*/  FFMA R7, R35.reuse, R6, R7 ;  /* 0x0000000623077223 */ /* 0x040fe20000000007 */
[----:B------:R-:W-:Y:S02]  /*6060*/  HADD2.F32 R0, -RZ, R42.H1_H1 ;  /* 0x3000002aff007230 */ /* 0x000fe40000004100 */
[----:B------:R-:W-:Y:S01]  /*6070*/  FFMA R4, R35, R20, R4 ;  /* 0x0000001423047223 */ /* 0x000fe20000000004 */
[--C-:B------:R-:W-:Y:S02]  /*6080*/  HADD2.F32 R2, -RZ, R43.reuse.H0_H0 ;  /* 0x2000002bff027230 */ /* 0x100fe40000004100 */
[----:B------:R-:W-:Y:S01]  /*6090*/  FMUL R6, R33, R10 ;  /* 0x0000000a21067220 */ /* 0x000fe20000400000 */
[----:B------:R-:W-:Y:S01]  /*60a0*/  F2FP.F16.F32.PACK_AB R37, R7, R3 ;  /* 0x000000030725723e */ /* 0x000fe200000000ff */
[----:B------:R-:W-:Y:S02]  /*60b0*/  HADD2.F32 R3, -RZ, R43.H1_H1 ;  /* 0x3000002bff037230 */ /* 0x000fe40000004100 */
[----:B------:R-:W-:Y:S01]  /*60c0*/  FFMA R5, R35, R0, R5 ;  /* 0x0000000023057223 */ /* 0x000fe20000000005 */
[C---:B------:R-:W-:Y:S01]  /*60d0*/  FMUL R11, R33.reuse, R11 ;  /* 0x0000000b210b7220 */ /* 0x040fe20000400000 */
[--C-:B----4-:R-:W-:Y:S02]  /*60e0*/  HADD2.F32 R7, -RZ, R48.reuse.H0_H0 ;  /* 0x20000030ff077230 */ /* 0x110fe40000004100 */
[C---:B------:R-:W-:Y:S01]  /*60f0*/  FMUL R8, R33.reuse, R12 ;  /* 0x0000000c21087220 */ /* 0x040fe20000400000 */
[----:B------:R-:W-:Y:S02]  /*6100*/  HADD2.F32 R0, -RZ, R48.H1_H1 ;  /* 0x30000030ff007230 */ /* 0x000fe40000004100 */
[----:B------:R-:W-:Y:S01]  /*6110*/  FMUL R9, R33, R13 ;  /* 0x0000000d21097220 */ /* 0x000fe20000400000 */
[C---:B------:R-:W-:Y:S01]  /*6120*/  FFMA R6, R35.reuse, R2, R6 ;  /* 0x0000000223067223 */ /* 0x040fe20000000006 */
[C---:B------:R-:W-:Y:S01]  /*6130*/  FFMA R11, R35.reuse, R3, R11 ;  /* 0x00000003230b7223 */ /* 0x040fe2000000000b */
[C---:B------:R-:W-:Y:S01]  /*6140*/  FFMA R8, R35.reuse, R7, R8 ;  /* 0x0000000723087223 */ /* 0x040fe20000000008 */
[----:B------:R-:W-:Y:S01]  /*6150*/  FFMA R9, R35, R0, R9 ;  /* 0x0000000023097223 */ /* 0x000fe20000000009 */
[--C-:B------:R-:W-:Y:S02]  /*6160*/  HADD2.F32 R2, -RZ, R49.reuse.H0_H0 ;  /* 0x20000031ff027230 */ /* 0x100fe40000004100 */
[C---:B------:R-:W-:Y:S01]  /*6170*/  FMUL R10, R33.reuse, R14 ;  /* 0x0000000e210a7220 */ /* 0x040fe20000400000 */
[----:B------:R-:W-:Y:S02]  /*6180*/  HADD2.F32 R0, -RZ, R49.H1_H1 ;  /* 0x30000031ff007230 */ /* 0x000fe40000004100 */
[----:B------:R-:W-:Y:S01]  /*6190*/  FMUL R15, R33, R15 ;  /* 0x0000000f210f7220 */ /* 0x000fe20000400000 */
[----:B------:R-:W-:Y:S01]  /*61a0*/  F2FP.F16.F32.PACK_AB R38, R5, R4 ;  /* 0x000000040526723e */ /* 0x000fe200000000ff */
[----:B------:R-:W-:Y:S01]  /*61b0*/  FFMA R10, R35, R2, R10 ;  /* 0x00000002230a7223 */ /* 0x000fe2000000000a */
[----:B------:R-:W-:Y:S01]  /*61c0*/  FMUL R12, R33, R16 ;  /* 0x00000010210c7220 */ /* 0x000fe20000400000 */
[----:B------:R-:W-:Y:S01]  /*61d0*/  FFMA R15, R35, R0, R15 ;  /* 0x00000000230f7223 */ /* 0x000fe2000000000f */
[--C-:B------:R-:W-:Y:S01]  /*61e0*/  HADD2.F32 R0, -RZ, R50.reuse.H0_H0 ;  /* 0x20000032ff007230 */ /* 0x100fe20000004100 */
[----:B------:R-:W-:Y:S01]  /*61f0*/  MOV R5, UR56 ;  /* 0x0000003800057c02 */ /* 0x000fe20008000f00 */
[----:B------:R-:W-:Y:S02]  /*6200*/  HADD2.F32 R2, -RZ, R50.H1_H1 ;  /* 0x30000032ff027230 */ /* 0x000fe40000004100 */
[C---:B------:R-:W-:Y:S01]  /*6210*/  FMUL R13, R33.reuse, R17 ;  /* 0x00000011210d7220 */ /* 0x040fe20000400000 */
[--C-:B------:R-:W-:Y:S02]  /*6220*/  HADD2.F32 R3, -RZ, R51.reuse.H0_H0 ;  /* 0x20000033ff037230 */ /* 0x100fe40000004100 */
[C---:B------:R-:W-:Y:S01]  /*6230*/  FMUL R14, R33.reuse, R18 ;  /* 0x00000012210e7220 */ /* 0x040fe20000400000 */
[----:B------:R-:W-:Y:S02]  /*6240*/  HADD2.F32 R4, -RZ, R51.H1_H1 ;  /* 0x30000033ff047230 */ /* 0x000fe40000004100 */
[----:B------:R-:W-:Y:S01]  /*6250*/  FMUL R19, R33, R19 ;  /* 0x0000001321137220 */ /* 0x000fe20000400000 */
[----:B------:R-:W-:Y:S01]  /*6260*/  FFMA R12, R35, R0, R12 ;  /* 0x00000000230c7223 */ /* 0x000fe2000000000c */
[----:B------:R-:W-:Y:S01]  /*6270*/  LEA R5, R5, R64, 0xb ;  /* 0x0000004005057211 */ /* 0x000fe200078e58ff */
[C---:B------:R-:W-:Y:S01]  /*6280*/  FFMA R13, R35.reuse, R2, R13 ;  /* 0x00000002230d7223 */ /* 0x040fe2000000000d */
[C---:B------:R-:W-:Y:S01]  /*6290*/  FFMA R14, R35.reuse, R3, R14 ;  /* 0x00000003230e7223 */ /* 0x040fe2000000000e */
[----:B------:R-:W-:Y:S01]  /*62a0*/  FFMA R19, R35, R4, R19 ;  /* 0x0000000423137223 */ /* 0x000fe20000000013 */
[----:B------:R-:W-:Y:S02]  /*62b0*/  F2FP.F16.F32.PACK_AB R39, R11, R6 ;  /* 0x000000060b27723e */ /* 0x000fe400000000ff */
[----:B------:R-:W-:Y:S02]  /*62c0*/  LEA R5, R5, UR48, 0x1 ;  /* 0x0000003005057c11 */ /* 0x000fe4000f8e08ff */
[----:B------:R-:W-:Y:S02]  /*62d0*/  F2FP.F16.F32.PACK_AB R8, R9, R8 ;  /* 0x000000080908723e */ /* 0x000fe400000000ff */
[----:B------:R-:W-:Y:S01]  /*62e0*/  F2FP.F16.F32.PACK_AB R9, R15, R10 ;  /* 0x0000000a0f09723e */ /* 0x000fe200000000ff */
[----:B------:R1:W-:Y:S01]  /*62f0*/  STSM.16.M88.4 [R5+0x200], R36 ;  /* 0x0002002405007844 */ /* 0x0003e20000000200 */
[----:B------:R-:W-:Y:S02]  /*6300*/  F2FP.F16.F32.PACK_AB R10, R13, R12 ;  /* 0x0000000c0d0a723e */ /* 0x000fe400000000ff */
[----:B------:R-:W-:Y:S02]  /*6310*/  F2FP.F16.F32.PACK_AB R11, R19, R14 ;  /* 0x0000000e130b723e */ /* 0x000fe400000000ff */
[----:B------:R-:W-:Y:S05]  /*6320*/  IADD3 R0, PT, PT, R75, 0x200, R5 ;  /* 0x000002004b007810 */ /* 0x000fea0007ffe005 */
[----:B------:R1:W-:Y:S01]  /*6330*/  STSM.16.M88.4 [R0], R8 ;  /* 0x0000000800007844 */ /* 0x0003e20000000200 */
[----:B------:R-:W-:Y:S01]  /*6340*/  @!PT LDS RZ, [RZ] ;  /* 0x00000000fffff984 */ /* 0x000fe20000000800 */
[----:B------:R-:W-:Y:S01]  /*6350*/  @!PT LDS RZ, [RZ] ;  /* 0x00000000fffff984 */ /* 0x000fe20000000800 */
[----:B------:R-:W-:Y:S01]  /*6360*/  @!PT LDS RZ, [RZ] ;  /* 0x00000000fffff984 */ /* 0x000fe20000000800 */
[----:B------:R-:W-:Y:S01]  /*6370*/  @!PT LDS RZ, [RZ] ;  /* 0x00000000fffff984 */ /* 0x000fe20000000800 */
[----:B------:R2:W-:Y:S07]  /*6380*/  MEMBAR.ALL.CTA ;  /* 0x0000000000007992 */ /* 0x0005ee0000008000 */
[----:B--2---:R-:W2:Y:S02]  /*6390*/  FENCE.VIEW.ASYNC.S ;  /* 0x00000000000073c6 */ /* 0x004ea40000000000 */
[----:B--2---:R-:W-:Y:S06]  /*63a0*/  BAR.SYNC.DEFER_BLOCKING 0x1, 0x80 ;  /* 0x0042000000007b1d */ /* 0x004fec0000010000 */
[----:B------:R-:W-:Y:S05]  /*63b0*/  @P0 BRA `(.L_x_97) ;  /* 0x00000000001c0947 */ /* 0x000fea0003800000 */
[----:B------:R-:W-:Y:S02]  /*63c0*/  UIADD3 UR6, UP0, UPT, UR54, 0x680, URZ ;  /* 0x0000068036067890 */ /* 0x000fe4000ff1e0ff */
[----:B------:R-:W-:Y:S02]  /*63d0*/  ULEA UR4, UR56, UR48, 0xc ;  /* 0x0000003038047291 */ /* 0x000fe4000f8e60ff */
[----:B------:R-:W-:Y:S02]  /*63e0*/  UIADD3.X UR7, UPT, UPT, URZ, UR55, URZ, UP0, !UPT ;  /* 0x00000037ff077290 */ /* 0x000fe400087fe4ff */
[----:B------:R-:W-:Y:S01]  /*63f0*/  UIADD3 UR40, UPT, UPT, UR4, 0x200, URZ ;  /* 0x0000020004287890 */ /* 0x000fe2000fffe0ff */
[----:B------:R-:W-:Y:S08]  /*6400*/  UMOV UR43, UR36 ;  /* 0x00000024002b7c82 */ /* 0x000ff00008000000 */
[----:B------:R2:W-:Y:S02]  /*6410*/  UTMASTG.3D [UR40], [UR6] ;  /* 0x00000028060073b5 */ /* 0x0005e40008010000 */
[----:B--2---:R0:W-:Y:S02]  /*6420*/  UTMACMDFLUSH ;  /* 0x00000000000079b7 */ /* 0x0041e40000000000 */
.L_x_97:
[----:B------:R-:W-:Y:S05]  /*6430*/  BSYNC.RECONVERGENT B0 ;  /* 0x0000000000007941 */ /* 0x000fea0003800200 */
.L_x_96:
[----:B------:R-:W-:Y:S01]  /*6440*/  UIADD3 UR40, UPT, UPT, UR56, 0x1, URZ ;  /* 0x0000000138287890 */ /* 0x000fe2000fffe0ff */
[----:B------:R-:W-:Y:S03]  /*6450*/  BSSY.RECONVERGENT B0, `(.L_x_98) ;  /* 0x0000005000007945 */ /* 0x000fe60003800200 */
[----:B------:R-:W-:Y:S04]  /*6460*/  UISETP.NE.AND UP0, UPT, UR40, 0x3, UPT ;  /* 0x000000032800788c */ /* 0x000fe8000bf05270 */
[----:B------:R-:W-:Y:S01]  /*6470*/  USEL UR43, UR40, URZ, UP0 ;  /* 0x000000ff282b7287 */ /* 0x000fe20008000000 */
[----:B------:R-:W-:Y:S11]  /*6480*/  @P0 BRA `(.L_x_99) ;  /* 0x0000000000040947 */ /* 0x000ff60003800000 */
[----:B------:R-:W-:Y:S04]  /*6490*/  DEPBAR.LE SB0, 0x1 ;  /* 0x000080400000791a */ /* 0x000fe80000000000 */
.L_x_99:
[----:B------:R-:W-:Y:S05]  /*64a0*/  BSYNC.RECONVERGENT B0 ;  /* 0x0000000000007941 */ /* 0x000fea0003800200 */
.L_x_98:
[----:B------:R-:W-:Y:S01]  /*64b0*/  BAR.SYNC.DEFER_BLOCKING 0x1, 0x80 ;  /* 0x0042000000007b1d */ /* 0x000fe20000010000 */
[----:B------:R-:W-:Y:S01]  /*64c0*/  ISETP.NE.AND P1, PT, R74, RZ, PT ;  /* 0x000000ff4a00720c */ /* 0x000fe20003f25270 */
[----:B------:R-:W-:Y:S01]  /*64d0*/  UISETP.NE.AND UP0, UPT, UR50, URZ, UPT ;  /* 0x000000ff3200728c */ /* 0x000fe2000bf05270 */
[----:B------:R-:W-:Y:S11]  /*64e0*/  LEA R2, R46, UR48, 0x3 ;  /* 0x000000302e027c11 */ /* 0x000ff6000f8e18ff */
[----:B------:R-:W-:Y:S01]  /*64f0*/  @P1 SHF.L.U32 R3, R45, 0x1f, RZ ;  /* 0x0000001f2d031819 */ /* 0x000fe200000006ff */
[----:B------:R-:W-:Y:S06]  /*6500*/  BRA.U !UP0, `(.L_x_100) ;  /* 0x0000000108247547 */ /* 0x000fec000b800000 */
[----:B------:R-:W-:Y:S01]  /*6510*/  IMAD.U32 R4, RZ, RZ, UR49 ;  /* 0x00000031ff047e24 */ /* 0x000fe2000f8e00ff */
[----:B-1----:R-:W-:Y:S01]  /*6520*/  MOV R0, UR37 ;  /* 0x0000002500007c02 */ /* 0x002fe20008000f00 */
[----:B------:R-:W-:Y:S03]  /*6530*/  UIADD3 UR49, UPT, UPT, UR49, 0x1, URZ ;  /* 0x0000000131317890 */ /* 0x000fe6000fffe0ff */
[----:B------:R-:W-:Y:S01]  /*6540*/  @P1 LEA R4, R4, UR48, 0x3 ;  /* 0x0000003004041c11 */ /* 0x000fe2000f8e18ff */
[----:B------:R-:W-:Y:S04]  /*6550*/  UISETP.NE.AND UP0, UPT, UR49, 0x3, UPT ;  /* 0x000000033100788c */ /* 0x000fe8000bf05270 */
[----:B------:R-:W-:Y:S01]  /*6560*/  @P1 VIADD R4, R4, 0x78 ;  /* 0x0000007804041836 */ /* 0x000fe20000000000 */
[----:B------:R-:W-:Y:S04]  /*6570*/  USEL UR49, UR49, URZ, UP0 ;  /* 0x000000ff31317287 */ /* 0x000fe80008000000 */
[----:B------:R-:W-:Y:S04]  /*6580*/  @P1 PRMT R0, R0, 0x654, R4 ;  /* 0x0000065400001816 */ /* 0x000fe80000000004 */
[----:B------:R2:W-:Y:S04]  /*6590*/  @P1 SYNCS.ARRIVE.TRANS64.RED.A1T0 RZ, [R0+URZ], RZ ;  /* 0x000000ff00ff19a7 */ /* 0x0005e800081004ff */
.L_x_100:
[----:B------:R-:W3:Y:S01]  /*65a0*/  @P1 SYNCS.PHASECHK.TRANS64.TRYWAIT P0, [R2+URZ+0x60], R3 ;  /* 0x00006003020015a7 */ /* 0x000ee200080011ff */
[----:B------:R-:W-:Y:S01]  /*65b0*/  BSSY B1, `(.L_x_101) ;  /* 0x0000013000017945 */ /* 0x000fe20003800000 */
[----:B---3--:R-:W-:Y:S03]  /*65c0*/  @P1 SEL R47, RZ, 0x1, !P0 ;  /* 0x00000001ff2f1807 */ /* 0x008fe60004000000 */
[----:B------:R-:W-:Y:S05]  /*65d0*/  @!P1 BRA `(.L_x_102) ;  /* 0x0000000000409947 */ /* 0x000fea0003800000 */
[----:B------:R-:W-:Y:S01]  /*65e0*/  ISETP.NE.AND P1, PT, R76, RZ, PT ;  /* 0x000000ff4c00720c */ /* 0x000fe20003f25270 */
[----:B------:R-:W-:Y:S01]  /*65f0*/  BSSY B0, `(.L_x_103) ;  /* 0x0000009000007945 */ /* 0x000fe20003800000 */
[----:B------:R-:W-:Y:S11]  /*6600*/  ISETP.NE.AND P0, PT, R47, RZ, PT ;  /* 0x000000ff2f00720c */ /* 0x000ff60003f05270 */
[----:B------:R-:W-:Y:S05]  /*6610*/  @P1 IMAD R3, R46, 0x800, R64 ;  /* 0x000008002e031824 */ /* 0x000fea00078e0240 */
[----:B------:R-:W-:Y:S05]  /*6620*/  @P1 LEA R3, R3, UR48, 0x1 ;  /* 0x0000003003031c11 */ /* 0x000fea000f8e08ff */
[----:B-12---:R-:W-:Y:S01]  /*6630*/  @P1 IMAD.IADD R0, R75, 0x1, R3 ;  /* 0x000000014b001824 */ /* 0x006fe200078e0203 */
[----:B------:R-:W-:Y:S06]  /*6640*/  @P0 BRA `(.L_x_104) ;  /* 0x00000000000c0947 */ /* 0x000fec0003800000 */
[----:B------:R-:W-:Y:S04]  /*6650*/  SHF.L.U32 R45, R45, 0x1f, RZ ;  /* 0x0000001f2d2d7819 */ /* 0x000fe800000006ff */
[----:B------:R-:W1:Y:S02]  /*6660*/  SYNCS.PHASECHK.TRANS64.TRYWAIT P0, [R2+URZ+0x60], R45 ;  /* 0x0000602d020075a7 */ /* 0x000e6400080011ff */
[----:B-1----:R-:W-:Y:S05]  /*6670*/  @!P0 BRA `(.L_x_105) ;  /* 0x00000014006c8947 */ /* 0x002fea0003800000 */
.L_x_104:
[----:B------:R-:W-:Y:S05]  /*6680*/  BSYNC B0 ;  /* 0x0000000000007941 */ /* 0x000fea0003800000 */
.L_x_103:
[----:B------:R-:W-:Y:S11]  /*6690*/  ISETP.NE.AND P0, PT, R76, RZ, PT ;  /* 0x000000ff4c00720c */ /* 0x000ff60003f05270 */
[----:B------:R-:W-:Y:S02]  /*66a0*/  @!UPT UIADD3 URZ, UPT, UPT, URZ, URZ, URZ ;  /* 0x000000fffffff290 */ /* 0x000fe4000fffe0ff */
[----:B------:R-:W-:Y:S05]  /*66b0*/  @P0 WARPSYNC.ALL ;  /* 0x0000000000000948 */ /* 0x000fea0003800000 */
[----:B------:R3:W4:Y:S04]  /*66c0*/  @P0 LDSM.16.M88.4 R40, [R3+0x200] ;  /* 0x000200000328083b */ /* 0x0007280000000200 */
[----:B------:R3:W2:Y:S02]  /*66d0*/  @P0 LDSM.16.M88.4 R48, [R0+0x200] ;  /* 0x000200000030083b */ /* 0x0006a40000000200 */
.L_x_102:
[----:B------:R-:W-:Y:S05]  /*66e0*/  BSYNC B1 ;  /* 0x0000000000017941 */ /* 0x000fea0003800000 */
.L_x_101:
[----:B-123--:R-:W-:Y:S05]  /*66f0*/  VIADD R0, R34, 0x20 ;  /* 0x0000002022007836 */ /* 0x00efea0000000000 */
[----:B------:R-:W-:Y:S04]  /*6700*/  SHF.R.U32.HI R0, RZ, 0x15, R0 ;  /* 0x00000015ff007819 */ /* 0x000fe80000011600 */
[----:B------:R-:W-:Y:S11]  /*6710*/  LOP3.LUT P0, RZ, R0, 0x3, R65, 0x48, !PT ;  /* 0x0000000300ff7812 */ /* 0x000ff60007804841 */
[----:B------:R-:W-:Y:S02]  /*6720*/  @!UPT UIADD3 URZ, UPT, UPT, URZ, URZ, URZ ;  /* 0x000000fffffff290 */ /* 0x000fe4000fffe0ff */
[----:B------:R-:W-:Y:S05]  /*6730*/  @!P0 BRA `(.L_x_106) ;  /* 0x0000000000408947 */ /* 0x000fea0003800000 */
[----:B------:R-:W1:Y:S01]  /*6740*/  LDCU.64 UR8, c[0x4][0x70] ;  /* 0x01000e00ff0877ac */ /* 0x000e620008000a00 */
[----:B------:R-:W-:Y:S01]  /*6750*/  MOV R3, 0x0 ;  /* 0x0000000000037802 */ /* 0x000fe20000000f00 */
[----:B------:R-:W-:Y:S02]  /*6760*/  HFMA2 R12, -RZ, RZ, 0, 5.9604644775390625e-08 ;  /* 0x00000001ff0c7431 */ /* 0x000fe400000001ff */
[----:B------:R-:W-:Y:S02]  /*6770*/  IMAD.MOV.U32 R8, RZ, RZ, 0x192 ;  /* 0x00000192ff087424 */ /* 0x000fe400078e00ff */
[----:B------:R-:W-:Y:S01]  /*6780*/  IMAD.MOV.U32 R13, RZ, RZ, RZ ;  /* 0x000000ffff0d7224 */ /* 0x000fe200078e00ff */
[----:B------:R-:W2:Y:S01]  /*6790*/  LDCU.64 UR6, c[0x4][0x78] ;  /* 0x01000f00ff0677ac */ /* 0x000ea20008000a00 */
[----:B------:R-:W3:Y:S01]  /*67a0*/  LDC.64 R2, c[0x4][R3] ;  /* 0x0100000003027b82 */ /* 0x000ee20000000a00 */
[----:B------:R-:W5:Y:S01]  /*67b0*/  LDCU.64 UR4, c[0x4][0x10] ;  /* 0x01000200ff0477ac */ /* 0x000f620008000a00 */
[----:B-1----:R-:W-:Y:S01]  /*67c0*/  MOV R5, UR9 ;  /* 0x0000000900057c02 */ /* 0x002fe20008000f00 */
[----:B------:R-:W-:Y:S01]  /*67d0*/  IMAD.U32 R4, RZ, RZ, UR8 ;  /* 0x00000008ff047e24 */ /* 0x000fe2000f8e00ff */
[----:B--2---:R-:W-:Y:S01]  /*67e0*/  MOV R7, UR7 ;  /* 0x0000000700077c02 */ /* 0x004fe20008000f00 */
[----:B------:R-:W-:Y:S01]  /*67f0*/  IMAD.U32 R6, RZ, RZ, UR6 ;  /* 0x00000006ff067e24 */ /* 0x000fe2000f8e00ff */
[----:B-----5:R-:W-:Y:S01]  /*6800*/  MOV R11, UR5 ;  /* 0x00000005000b7c02 */ /* 0x020fe20008000f00 */
[----:B------:R-:W-:Y:S02]  /*6810*/  IMAD.U32 R10, RZ, RZ, UR4 ;  /* 0x00000004ff0a7e24 */ /* 0x000fe4000f8e00ff */
[----:B------:R-:W-:Y:S07]  /*6820*/  LEPC R20, `(.L_x_106) ;  /* 0x000000001014794e */ /* 0x000fee0000000000 */
[----:B---34-:R-:W-:Y:S05]  /*6830*/  CALL.ABS.NOINC R2 ;  /* 0x0000000002007343 */ /* 0x018fea0003c00000 */
.L_x_106:
[----:B------:R-:W-:Y:S01]  /*6840*/  ISETP.NE.AND P0, PT, R70, RZ, PT ;  /* 0x000000ff4600720c */ /* 0x000fe20003f05270 */
[----:B------:R-:W-:Y:S05]  /*6850*/  WARPSYNC.ALL ;  /* 0x0000000000007948 */ /* 0x000fea0003800000 */
[----:B------:R-:W-:Y:S01]  /*6860*/  R2UR UR4, R34 ;  /* 0x00000000220472ca */ /* 0x000fe200000e0000 */
[--C-:B----4-:R-:W-:Y:S01]  /*6870*/  HADD2.F32 R20, -RZ, R40.reuse.H0_H0 ;  /* 0x20000028ff147230 */ /* 0x110fe20000004100 */
[----:B------:R-:W-:Y:S01]  /*6880*/  R2UR UR5, R44 ;  /* 0x000000002c0572ca */ /* 0x000fe200000e0000 */
[----:B------:R-:W-:Y:S01]  /*6890*/  HADD2.F32 R21, -RZ, R40.H1_H1 ;  /* 0x30000028ff157230 */ /* 0x000fe20000004100 */
[----:B------:R-:W-:Y:S01]  /*68a0*/  BSSY.RECONVERGENT B0, `(.L_x_107) ;  /* 0x0000053000007945 */ /* 0x000fe20003800200 */
[--C-:B------:R-:W-:Y:S02]  /*68b0*/  HADD2.F32 R34, -RZ, R41.reuse.H0_H0 ;  /* 0x20000029ff227230 */ /* 0x100fe40000004100 */
[----:B------:R-:W-:Y:S02]  /*68c0*/  HADD2.F32 R36, -RZ, R41.H1_H1 ;  /* 0x30000029ff247230 */ /* 0x000fe40000004100 */
[--C-:B------:R-:W-:Y:S02]  /*68d0*/  HADD2.F32 R37, -RZ, R42.reuse.H0_H0 ;  /* 0x2000002aff257230 */ /* 0x100fe40000004100 */
[----:B------:R-:W-:Y:S02]  /*68e0*/  HADD2.F32 R38, -RZ, R42.H1_H1 ;  /* 0x3000002aff267230 */ /* 0x000fe40000004100 */
[----:B------:R-:W1:Y:S01]  /*68f0*/  LDTM.16dp256bit.x4 R4, tmem[UR4+0x20] ;  /* 0x00002004000479ee */ /* 0x000e620008120000 */
[----:B------:R-:W-:Y:S01]  /*6900*/  NOP ;  /* 0x0000000000007918 */ /* 0x000fe20000000000 */
[----:B------:R-:W-:Y:S01]  /*6910*/  UIADD3 UR5, UPT, UPT, UR5, 0xe0, URZ ;  /* 0x000000e005057890 */ /* 0x000fe2000fffe0ff */
[--C-:B------:R-:W-:Y:S02]  /*6920*/  HADD2.F32 R39, -RZ, R43.reuse.H0_H0 ;  /* 0x2000002bff277230 */ /* 0x100fe40000004100 */
[----:B------:R-:W-:Y:S01]  /*6930*/  HADD2.F32 R40, -RZ, R43.H1_H1 ;  /* 0x3000002bff287230 */ /* 0x000fe20000004100 */
[----:B------:R-:W-:Y:S01]  /*6940*/  UPRMT UR5, UR37, 0x654, UR5 ;  /* 0x0000065425057896 */ /* 0x000fe20008000005 */
[--C-:B------:R-:W-:Y:S02]  /*6950*/  HADD2.F32 R41, -RZ, R48.reuse.H0_H0 ;  /* 0x20000030ff297230 */ /* 0x100fe40000004100 */
[----:B------:R-:W-:Y:S02]  /*6960*/  HADD2.F32 R42, -RZ, R48.H1_H1 ;  /* 0x30000030ff2a7230 */ /* 0x000fe40000004100 */
[--C-:B------:R-:W-:Y:S02]  /*6970*/  HADD2.F32 R43, -RZ, R49.reuse.H0_H0 ;  /* 0x20000031ff2b7230 */ /* 0x100fe40000004100 */
[----:B------:R-:W-:Y:S02]  /*6980*/  HADD2.F32 R44, -RZ, R49.H1_H1 ;  /* 0x30000031ff2c7230 */ /* 0x000fe40000004100 */
[----:B-1----:R-:W-:Y:S01]  /*6990*/  SYNCS.ARRIVE.TRANS64.RED.A1T0 RZ, [UR5], RZ ;  /* 0x000000ffffff79a7 */ /* 0x002fe20008100405 */
[--C-:B------:R-:W-:Y:S02]  /*69a0*/  HADD2.F32 R45, -RZ, R50.reuse.H0_H0 ;  /* 0x20000032ff2d7230 */ /* 0x100fe40000004100 */
[----:B------:R-:W-:Y:S02]  /*69b0*/  HADD2.F32 R46, -RZ, R50.H1_H1 ;  /* 0x30000032ff2e7230 */ /* 0x000fe40000004100 */
[--C-:B------:R-:W-:Y:S02]  /*69c0*/  HADD2.F32 R47, -RZ, R51.reuse.H0_H0 ;  /* 0x20000033ff2f7230 */ /* 0x100fe40000004100 */
[----:B------:R-:W-:Y:S02]  /*69d0*/  HADD2.F32 R48, -RZ, R51.H1_H1 ;  /* 0x30000033ff307230 */ /* 0x000fe40000004100 */
[C---:B------:R-:W-:Y:S01]  /*69e0*/  FMUL R4, R33.reuse, R4 ;  /* 0x0000000421047220 */ /* 0x040fe20000400000 */
[C---:B------:R-:W-:Y:S01]  /*69f0*/  FMUL R5, R33.reuse, R5 ;  /* 0x0000000521057220 */ /* 0x040fe20000400000 */
[C---:B------:R-:W-:Y:S01]  /*6a00*/  FMUL R6, R33.reuse, R6 ;  /* 0x0000000621067220 */ /* 0x040fe20000400000 */
[----:B------:R-:W-:Y:S01]  /*6a10*/  FMUL R7, R33, R7 ;  /* 0x0000000721077220 */ /* 0x000fe20000400000 */
[C---:B------:R-:W-:Y:S01]  /*6a20*/  FFMA R4, R35.reuse, R20, R4 ;  /* 0x0000001423047223 */ /* 0x040fe20000000004 */
[C---:B------:R-:W-:Y:S01]  /*6a30*/  FFMA R5, R35.reuse, R21, R5 ;  /* 0x0000001523057223 */ /* 0x040fe20000000005 */
[C---:B------:R-:W-:Y:S01]  /*6a40*/  FFMA R6, R35.reuse, R34, R6 ;  /* 0x0000002223067223 */ /* 0x040fe20000000006 */
[----:B------:R-:W-:Y:S01]  /*6a50*/  FFMA R7, R35, R36, R7 ;  /* 0x0000002423077223 */ /* 0x000fe20000000007 */
[C---:B------:R-:W-:Y:S01]  /*6a60*/  FMUL R8, R33.reuse, R8 ;  /* 0x0000000821087220 */ /* 0x040fe20000400000 */
[----:B------:R-:W-:Y:S01]  /*6a70*/  FMUL R9, R33, R9 ;  /* 0x0000000921097220 */ /* 0x000fe20000400000 */
[----:B------:R-:W-:Y:S01]  /*6a80*/  F2FP.F16.F32.PACK_AB R4, R5, R4 ;  /* 0x000000040504723e */ /* 0x000fe200000000ff */
[----:B------:R-:W-:Y:S01]  /*6a90*/  FMUL R10, R33, R10 ;  /* 0x0000000a210a7220 */ /* 0x000fe20000400000 */
[----:B------:R-:W-:Y:S01]  /*6aa0*/  F2FP.F16.F32.PACK_AB R5, R7, R6 ;  /* 0x000000060705723e */ /* 0x000fe200000000ff */
[C---:B------:R-:W-:Y:S01]  /*6ab0*/  FFMA R8, R35.reuse, R37, R8 ;  /* 0x0000002523087223 */ /* 0x040fe20000000008 */
[----:B------:R-:W-:Y:S01]  /*6ac0*/  FFMA R9, R35, R38, R9 ;  /* 0x0000002623097223 */ /* 0x000fe20000000009 */
[C---:B------:R-:W-:Y:S01]  /*6ad0*/  FMUL R11, R33.reuse, R11 ;  /* 0x0000000b210b7220 */ /* 0x040fe20000400000 */
[C---:B------:R-:W-:Y:S01]  /*6ae0*/  FMUL R0, R33.reuse, R12 ;  /* 0x0000000c21007220 */ /* 0x040fe20000400000 */
[----:B------:R-:W-:Y:S01]  /*6af0*/  FMUL R2, R33, R13 ;  /* 0x0000000d21027220 */ /* 0x000fe20000400000 */
[----:B------:R-:W-:Y:S01]  /*6b00*/  FFMA R10, R35, R39, R10 ;  /* 0x00000027230a7223 */ /* 0x000fe2000000000a */
[----:B------:R-:W-:Y:S01]  /*6b10*/  FMUL R3, R33, R14 ;  /* 0x0000000e21037220 */ /* 0x000fe20000400000 */
[----:B------:R-:W-:Y:S01]  /*6b20*/  F2FP.F16.F32.PACK_AB R6, R9, R8 ;  /* 0x000000080906723e */ /* 0x000fe200000000ff */
[----:B------:R-:W-:Y:S01]  /*6b30*/  FFMA R11, R35, R40, R11 ;  /* 0x00000028230b7223 */ /* 0x000fe2000000000b */
[C---:B------:R-:W-:Y:S01]  /*6b40*/  FMUL R15, R33.reuse, R15 ;  /* 0x0000000f210f7220 */ /* 0x040fe20000400000 */
[----:B------:R-:W-:Y:S01]  /*6b50*/  FMUL R12, R33, R16 ;  /* 0x00000010210c7220 */ /* 0x000fe20000400000 */
[----:B------:R-:W-:Y:S01]  /*6b60*/  FFMA R0, R35, R41, R0 ;  /* 0x0000002923007223 */ /* 0x000fe20000000000 */
[----:B------:R-:W-:Y:S01]  /*6b70*/  MOV R8, UR43 ;  /* 0x0000002b00087c02 */ /* 0x000fe20008000f00 */
[----:B------:R-:W-:Y:S01]  /*6b80*/  FMUL R13, R33, R17 ;  /* 0x00000011210d7220 */ /* 0x000fe20000400000 */
[----:B------:R-:W-:Y:S01]  /*6b90*/  FFMA R2, R35, R42, R2 ;  /* 0x0000002a23027223 */ /* 0x000fe20000000002 */
[----:B------:R-:W-:Y:S01]  /*6ba0*/  FMUL R14, R33, R18 ;  /* 0x00000012210e7220 */ /* 0x000fe20000400000 */
[C---:B------:R-:W-:Y:S01]  /*6bb0*/  FFMA R3, R35.reuse, R43, R3 ;  /* 0x0000002b23037223 */ /* 0x040fe20000000003 */
[----:B------:R-:W-:Y:S01]  /*6bc0*/  FFMA R15, R35, R44, R15 ;  /* 0x0000002c230f7223 */ /* 0x000fe2000000000f */
[----:B------:R-:W-:Y:S01]  /*6bd0*/  FMUL R19, R33, R19 ;  /* 0x0000001321137220 */ /* 0x000fe20000400000 */
[C---:B------:R-:W-:Y:S01]  /*6be0*/  FFMA R12, R35.reuse, R45, R12 ;  /* 0x0000002d230c7223 */ /* 0x040fe2000000000c */
        /* <DEDUP_REMOVED lines=23> */
[----:B------:R-:W-:Y:S02]  /*6d60*/  UIADD3 UR5, UPT, UPT, UR41, 0x20, URZ ;  /* 0x0000002029057890 */ /* 0x000fe4000fffe0ff */
[----:B------:R-:W-:Y:S02]  /*6d70*/  UIADD3 UR4, UPT, UPT, UR10, 0x200, URZ ;  /* 0x000002000a047890 */ /* 0x000fe4000fffe0ff */
[----:B------:R-:W-:Y:S01]  /*6d80*/  UIADD3.X UR9, UPT, UPT, URZ, UR55, URZ, UP0, !UPT ;  /* 0x00000037ff097290 */ /* 0x000fe200087fe4ff */
[----:B------:R-:W-:Y:S01]  /*6d90*/  UMOV UR6, UR42 ;  /* 0x0000002a00067c82 */ /* 0x000fe20008000000 */
[----:B------:R-:W-:Y:S07]  /*6da0*/  UMOV UR7, UR36 ;  /* 0x0000002400077c82 */ /* 0x000fee0008000000 */
[----:B------:R2:W-:Y:S02]  /*6db0*/  UTMASTG.3D [UR4], [UR8] ;  /* 0x00000004080073b5 */ /* 0x0005e40008010000 */
[----:B--2---:R0:W-:Y:S02]  /*6dc0*/  UTMACMDFLUSH ;  /* 0x00000000000079b7 */ /* 0x0041e40000000000 */
.L_x_108:
[----:B------:R-:W-:Y:S05]  /*6dd0*/  BSYNC.RECONVERGENT B0 ;  /* 0x0000000000007941 */ /* 0x000fea0003800200 */
.L_x_107:
[----:B------:R-:W-:Y:S01]  /*6de0*/  UIADD3 UR43, UPT, UPT, UR43, 0x1, URZ ;  /* 0x000000012b2b7890 */ /* 0x000fe2000fffe0ff */
[----:B------:R-:W-:Y:S03]  /*6df0*/  BSSY.RECONVERGENT B0, `(.L_x_109) ;  /* 0x0000008000007945 */ /* 0x000fe60003800200 */
[----:B------:R-:W-:Y:S04]  /*6e00*/  UISETP.NE.AND UP0, UPT, UR43, 0x3, UPT ;  /* 0x000000032b00788c */ /* 0x000fe8000bf05270 */
[----:B------:R-:W-:Y:S02]  /*6e10*/  UISETP.EQ.XOR UP1, UPT, UR40, 0x3, !UP0 ;  /* 0x000000032800788c */ /* 0x000fe4000c722a70 */
[----:B------:R-:W-:Y:S02]  /*6e20*/  USEL UR56, UR43, URZ, UP0 ;  /* 0x000000ff2b387287 */ /* 0x000fe40008000000 */
[----:B------:R-:W-:Y:S04]  /*6e30*/  USEL UR4, URZ, 0x1, !UP1 ;  /* 0x00000001ff047887 */ /* 0x000fe8000c800000 */
[----:B------:R-:W-:Y:S01]  /*6e40*/  ULOP3.LUT UR51, UR51, UR4, URZ, 0x3c, !UPT ;  /* 0x0000000433337292 */ /* 0x000fe2000f8e3cff */
[----:B------:R-:W-:Y:S11]  /*6e50*/  @P0 BRA `(.L_x_110) ;  /* 0x0000000000040947 */ /* 0x000ff60003800000 */
[----:B------:R-:W-:Y:S04]  /*6e60*/  DEPBAR.LE SB0, 0x1 ;  /* 0x000080400000791a */ /* 0x000fe80000000000 */
.L_x_110:
[----:B------:R-:W-:Y:S05]  /*6e70*/  BSYNC.RECONVERGENT B0 ;  /* 0x0000000000007941 */ /* 0x000fea0003800200 */
.L_x_109:
[----:B------:R-:W-:Y:S01]  /*6e80*/  BAR.SYNC.DEFER_BLOCKING 0x1, 0x80 ;  /* 0x0042000000007b1d */ /* 0x000fe20000010000 */
[----:B------:R-:W-:Y:S01]  /*6e90*/  UISETP.NE.AND UP0, UPT, UR50, -0x2, UPT ;  /* 0xfffffffe3200788c */ /* 0x000fe2000bf05270 */
[----:B------:R-:W-:Y:S08]  /*6ea0*/  IADD3 R31, PT, PT, R31, 0x1, RZ ;  /* 0x000000011f1f7810 */ /* 0x000ff00007ffe0ff */
[----:B------:R-:W-:Y:S05]  /*6eb0*/  BRA.U !UP0, `(.L_x_111) ;  /* 0x0000000108287547 */ /* 0x000fea000b800000 */
[----:B------:R-:W-:Y:S01]  /*6ec0*/  ISETP.NE.AND P0, PT, R74, RZ, PT ;  /* 0x000000ff4a00720c */ /* 0x000fe20003f05270 */
[----:B------:R-:W-:Y:S01]  /*6ed0*/  IMAD.U32 R2, RZ, RZ, UR49 ;  /* 0x00000031ff027e24 */ /* 0x000fe2000f8e00ff */
[----:B------:R-:W-:Y:S01]  /*6ee0*/  UIADD3 UR49, UPT, UPT, UR49, 0x1, URZ ;  /* 0x0000000131317890 */ /* 0x000fe2000fffe0ff */
[----:B------:R-:W-:Y:S03]  /*6ef0*/  IMAD.U32 R0, RZ, RZ, UR37 ;  /* 0x00000025ff007e24 */ /* 0x000fe6000f8e00ff */
[----:B------:R-:W-:Y:S04]  /*6f00*/  UISETP.NE.AND UP0, UPT, UR49, 0x3, UPT ;  /* 0x000000033100788c */ /* 0x000fe8000bf05270 */
[----:B------:R-:W-:Y:S03]  /*6f10*/  USEL UR49, UR49, URZ, UP0 ;  /* 0x000000ff31317287 */ /* 0x000fe60008000000 */
[----:B------:R-:W-:Y:S05]  /*6f20*/  @P0 LEA R2, R2, UR48, 0x3 ;  /* 0x0000003002020c11 */ /* 0x000fea000f8e18ff */
[----:B------:R-:W-:Y:S05]  /*6f30*/  @P0 VIADD R2, R2, 0x78 ;  /* 0x0000007802020836 */ /* 0x000fea0000000000 */
[----:B------:R-:W-:Y:S04]  /*6f40*/  @P0 PRMT R0, R0, 0x654, R2 ;  /* 0x0000065400000816 */ /* 0x000fe80000000002 */
[----:B------:R2:W-:Y:S03]  /*6f50*/  @P0 SYNCS.ARRIVE.TRANS64.RED.A1T0 RZ, [R0+URZ], RZ ;  /* 0x000000ff00ff09a7 */ /* 0x0005e600081004ff */
.L_x_111:
[----:B------:R-:W-:Y:S01]  /*6f60*/  ISETP.NE.AND P2, PT, R71, RZ, PT ;  /* 0x000000ff4700720c */ /* 0x000fe20003f45270 */
[----:B------:R-:W-:Y:S01]  /*6f70*/  UIADD3 UR50, UPT, UPT, UR50, 0x2, URZ ;  /* 0x0000000232327890 */ /* 0x000fe2000fffe0ff */
[----:B------:R-:W-:Y:S01]  /*6f80*/  ISETP.NE.AND P0, PT, R73, 0x2, PT ;  /* 0x000000024900780c */ /* 0x000fe20003f05270 */
[----:B------:R-:W-:Y:S01]  /*6f90*/  IMAD.IADD R20, R29, 0x1, R58 ;  /* 0x000000011d147824 */ /* 0x000fe200078e023a */
[----:B------:R-:W-:Y:S01]  /*6fa0*/  ISETP.NE.AND P1, PT, R31, 0x4, PT ;  /* 0x000000041f00780c */ /* 0x000fe20003f25270 */
[----:B------:R-:W-:Y:S01]  /*6fb0*/  IMAD.IADD R21, R30, 0x1, R59 ;  /* 0x000000011e157824 */ /* 0x000fe200078e023b */
[----:B------:R-:W-:Y:S02]  /*6fc0*/  SEL R2, RZ, 0x1, P0 ;  /* 0x00000001ff027807 */ /* 0x000fe40000000000 */
[----:B--2---:R-:W-:Y:S02]  /*6fd0*/  SEL R0, RZ, 0x1, P1 ;  /* 0x00000001ff007807 */ /* 0x004fe40000800000 */
[----:B------:R-:W-:Y:S02]  /*6fe0*/  LOP3.LUT R67, R67, R2, RZ, 0x3c, !PT ;  /* 0x0000000243437212 */ /* 0x000fe400078e3cff */
[----:B------:R-:W-:Y:S02]  /*6ff0*/  LOP3.LUT R68, R68, R0, RZ, 0x3c, !PT ;  /* 0x0000000044447212 */ /* 0x000fe400078e3cff */
[----:B------:R-:W-:Y:S02]  /*7000*/  @P2 R2UR UR36, R66 ;  /* 0x00000000422422ca */ /* 0x000fe400000e0000 */
[----:B------:R-:W-:Y:S02]  /*7010*/  SEL R73, R73, RZ, P0 ;  /* 0x000000ff49497207 */ /* 0x000fe40000000000 */
[----:B------:R-:W-:Y:S01]  /*7020*/  SEL R31, R31, RZ, P1 ;  /* 0x000000ff1f1f7207 */ /* 0x000fe20000800000 */
[----:B------:R-:W-:Y:S10]  /*7030*/  @P2 BRA `(.L_x_112) ;  /* 0xffffffdc00e02947 */ /* 0x000ff4000383ffff */
[----:B------:R-:W-:-:S09]  /*7040*/  UISETP.NE.AND UP0, UPT, UR53, URZ, UPT ;  /* 0x000000ff3500728c */ /* 0x000fd2000bf05270 */
[----:B------:R-:W-:Y:S05]  /*7050*/  BRA.U !UP0, `(.L_x_113) ;  /* 0x0000000108487547 */ /* 0x000fea000b800000 */
[----:B------:R-:W2:Y:S02]  /*7060*/  LDCU.64 UR4, c[0x0][0x890] ;  /* 0x00011200ff0477ac */ /* 0x000ea40008000a00 */
[----:B--2---:R-:W-:-:S04]  /*7070*/  UISETP.NE.U32.AND UP0, UPT, UR4, URZ, UPT ;  /* 0x000000ff0400728c */ /* 0x004fc8000bf05070 */
[----:B------:R-:W-:-:S09]  /*7080*/  UISETP.NE.AND.EX UP0, UPT, UR5, URZ, UPT, UP0 ;  /* 0x000000ff0500728c */ /* 0x000fd2000bf05300 */
[----:B------:R-:W-:Y:S05]  /*7090*/  BRA.U UP0, `(.L_x_114) ;  /* 0x00000001000c7547 */ /* 0x000fea000b800000 */
[----:B------:R-:W-:-:S13]  /*70a0*/  FSETP.NEU.AND P0, PT, R35, RZ, PT ;  /* 0x000000ff2300720b */ /* 0x000fda0003f0d000 */
[----:B------:R-:W-:Y:S05]  /*70b0*/  @!P0 EXIT ;  /* 0x000000000000894d */ /* 0x000fea0003800000 */
[----:B------:R-:W-:Y:S05]  /*70c0*/  BRA `(.L_x_113) ;  /* 0x00000000002c7947 */ /* 0x000fea0003800000 */
.L_x_114:
[----:B------:R-:W-:Y:S01]  /*70d0*/  ISETP.NE.AND P0, PT, R72, RZ, PT ;  /* 0x000000ff4800720c */ /* 0x000fe20003f05270 */
[----:B------:R-:W-:-:S12]  /*70e0*/  BSSY.RECONVERGENT B0, `(.L_x_113) ;  /* 0x0000009000007945 */ /* 0x000fd80003800200 */
[----:B------:R-:W-:Y:S05]  /*70f0*/  @P0 BRA `(.L_x_115) ;  /* 0x0000000000140947 */ /* 0x000fea0003800000 */
[----:B------:R-:W2:Y:S02]  /*7100*/  LDCU.64 UR4, c[0x0][0x888] ;  /* 0x00011100ff0477ac */ /* 0x000ea40008000a00 */
[----:B--2---:R-:W-:-:S04]  /*7110*/  ISETP.NE.U32.AND P0, PT, RZ, UR4, PT ;  /* 0x00000004ff007c0c */ /* 0x004fc8000bf05070 */
[----:B------:R-:W-:-:S13]  /*7120*/  ISETP.NE.AND.EX P0, PT, RZ, UR5, PT, P0 ;  /* 0x00000005ff007c0c */ /* 0x000fda000bf05300 */
[----:B------:R-:W-:Y:S05]  /*7130*/  @!P0 EXIT ;  /* 0x000000000000894d */ /* 0x000fea0003800000 */
[----:B------:R-:W-:Y:S05]  /*7140*/  BRA `(.L_x_116) ;  /* 0x0000000000087947 */ /* 0x000fea0003800000 */
.L_x_115:
[----:B------:R-:W-:-:S13]  /*7150*/  FSETP.NEU.AND P0, PT, R35, RZ, PT ;  /* 0x000000ff2300720b */ /* 0x000fda0003f0d000 */
[----:B------:R-:W-:Y:S05]  /*7160*/  @!P0 EXIT ;  /* 0x000000000000894d */ /* 0x000fea0003800000 */
.L_x_116:
[----:B------:R-:W-:Y:S05]  /*7170*/  BSYNC.RECONVERGENT B0 ;  /* 0x0000000000007941 */ /* 0x000fea0003800200 */
.L_x_113:
[----:B------:R-:W-:Y:S01]  /*7180*/  ULEA UR4, UR49, UR48, 0x3 ;  /* 0x0000003031047291 */ /* 0x000fe2000f8e18ff */
[----:B------:R-:W-:-:S04]  /*7190*/  DEPBAR.LE SB0, 0x0 ;  /* 0x000080000000791a */ /* 0x000fc80000000000 */
[----:B------:R-:W-:-:S04]  /*71a0*/  UIADD3 UR4, UPT, UPT, UR4, 0x78, URZ ;  /* 0x0000007804047890 */ /* 0x000fc8000fffe0ff */
[----:B------:R-:W-:-:S09]  /*71b0*/  UPRMT UR4, UR37, 0x654, UR4 ;  /* 0x0000065425047896 */ /* 0x000fd20008000004 */
[----:B------:R-:W-:Y:S01]  /*71c0*/  SYNCS.ARRIVE.TRANS64.RED.A1T0 RZ, [UR4], RZ ;  /* 0x000000ffffff79a7 */ /* 0x000fe20008100404 */
[----:B------:R-:W-:Y:S05]  /*71d0*/  EXIT ;  /* 0x000000000000794d */ /* 0x000fea0003800000 */
.L_x_19:
[----:B--2---:R2:W1:Y:S02]  /*71e0*/  SYNCS.PHASECHK.TRANS64.TRYWAIT P0, [R2+URZ+0x110], R3 ;  /* 0x00011003020075a7 */ /* 0x00446400080011ff */
[----:B-1----:R-:W-:Y:S05]  /*71f0*/  @!P0 NANOSLEEP.SYNCS 0x989680 ;  /* 0x009896800000895d */ /* 0x002fea0003900000 */
[----:B------:R-:W1:Y:S02]  /*7200*/  @!P0 SYNCS.PHASECHK.TRANS64 P0, [R2+URZ+0x110], R3 ;  /* 0x00011003020085a7 */ /* 0x000e6400080010ff */
[----:B-1----:R-:W-:Y:S05]  /*7210*/  @!P0 BRA `(.L_x_19) ;  /* 0xfffffffc00f08947 */ /* 0x002fea000383ffff */
[----:B------:R-:W-:Y:S05]  /*7220*/  BRA `(.L_x_117) ;  /* 0xffffffa000f47947 */ /* 0x000fea000383ffff */
.L_x_22:
[----:B-1----:R-:W-:-:S07]  /*7230*/  MOV R2, UR33 ;  /* 0x0000002100027c02 */ /* 0x002fce0008000f00 */
.L_x_118:
[----:B-1----:R1:W2:Y:S02]  /*7240*/  SYNCS.PHASECHK.TRANS64.TRYWAIT P0, [R2+URZ+0x30], R4 ;  /* 0x00003004020075a7 */ /* 0x0022a400080011ff */
[----:B--2---:R-:W-:Y:S05]  /*7250*/  @!P0 NANOSLEEP.SYNCS 0x989680 ;  /* 0x009896800000895d */ /* 0x004fea0003900000 */
[----:B------:R-:W2:Y:S02]  /*7260*/  @!P0 SYNCS.PHASECHK.TRANS64 P0, [R2+URZ+0x30], R4 ;  /* 0x00003004020085a7 */ /* 0x000ea400080010ff */
[----:B--2---:R-:W-:Y:S05]  /*7270*/  @!P0 BRA `(.L_x_118) ;  /* 0xfffffffc00f08947 */ /* 0x004fea000383ffff */
[----:B------:R-:W-:Y:S05]  /*7280*/  BRA `(.L_x_21) ;  /* 0xffffffa400447947 */ /* 0x000fea000383ffff */
.L_x_28:
[----:B-1----:R-:W-:-:S07]  /*7290*/  MOV R2, UR33 ;  /* 0x0000002100027c02 */ /* 0x002fce0008000f00 */
.L_x_119:
[----:B-1----:R1:W2:Y:S02]  /*72a0*/  SYNCS.PHASECHK.TRANS64.TRYWAIT P0, [R2+URZ+0x30], R4 ;  /* 0x00003004020075a7 */ /* 0x0022a400080011ff */
[----:B--2---:R-:W-:Y:S05]  /*72b0*/  @!P0 NANOSLEEP.SYNCS 0x989680 ;  /* 0x009896800000895d */ /* 0x004fea0003900000 */
[----:B------:R-:W2:Y:S02]  /*72c0*/  @!P0 SYNCS.PHASECHK.TRANS64 P0, [R2+URZ+0x30], R4 ;  /* 0x00003004020085a7 */ /* 0x000ea400080010ff */
[----:B--2---:R-:W-:Y:S05]  /*72d0*/  @!P0 BRA `(.L_x_119) ;  /* 0xfffffffc00f08947 */ /* 0x004fea000383ffff */
[----:B------:R-:W-:Y:S05]  /*72e0*/  BRA `(.L_x_27) ;  /* 0xffffffa800187947 */ /* 0x000fea000383ffff */
.L_x_32:
[----:B-1----:R1:W2:Y:S02]  /*72f0*/  SYNCS.PHASECHK.TRANS64.TRYWAIT P0, [R2+URZ+0xa0], R3 ;  /* 0x0000a003020075a7 */ /* 0x0022a400080011ff */
[----:B--2---:R-:W-:Y:S05]  /*7300*/  @!P0 NANOSLEEP.SYNCS 0x989680 ;  /* 0x009896800000895d */ /* 0x004fea0003900000 */
[----:B------:R-:W2:Y:S02]  /*7310*/  @!P0 SYNCS.PHASECHK.TRANS64 P0, [R2+URZ+0xa0], R3 ;  /* 0x0000a003020085a7 */ /* 0x000ea400080010ff */
[----:B--2---:R-:W-:Y:S05]  /*7320*/  @!P0 BRA `(.L_x_32) ;  /* 0xfffffffc00f08947 */ /* 0x004fea000383ffff */
[----:B------:R-:W-:Y:S05]  /*7330*/  BRA `(.L_x_120) ;  /* 0xffffffa800cc7947 */ /* 0x000fea000383ffff */
.L_x_36:
[----:B----4-:R-:W-:-:S07]  /*7340*/  MOV R0, UR5 ;  /* 0x0000000500007c02 */ /* 0x010fce0008000f00 */
.L_x_121:
[----:B-1----:R1:W2:Y:S02]  /*7350*/  SYNCS.PHASECHK.TRANS64.TRYWAIT P0, [R0+URZ], R2 ;  /* 0x00000002000075a7 */ /* 0x0022a400080011ff */
[----:B--2---:R-:W-:Y:S05]  /*7360*/  @!P0 NANOSLEEP.SYNCS 0x989680 ;  /* 0x009896800000895d */ /* 0x004fea0003900000 */
[----:B------:R-:W2:Y:S02]  /*7370*/  @!P0 SYNCS.PHASECHK.TRANS64 P0, [R0+URZ], R2 ;  /* 0x00000002000085a7 */ /* 0x000ea400080010ff */
[----:B--2---:R-:W-:Y:S05]  /*7380*/  @!P0 BRA `(.L_x_121) ;  /* 0xfffffffc00f08947 */ /* 0x004fea000383ffff */
[----:B------:R-:W-:Y:S05]  /*7390*/  BRA `(.L_x_122) ;  /* 0xffffffb0003c7947 */ /* 0x000fea000383ffff */
.L_x_37:
[----:B----4-:R-:W-:-:S07]  /*73a0*/  MOV R0, UR5 ;  /* 0x0000000500007c02 */ /* 0x010fce0008000f00 */
.L_x_123:
[----:B-1----:R1:W2:Y:S02]  /*73b0*/  SYNCS.PHASECHK.TRANS64.TRYWAIT P0, [R0+URZ], R3 ;  /* 0x00000003000075a7 */ /* 0x0022a400080011ff */
[----:B--2---:R-:W-:Y:S05]  /*73c0*/  @!P0 NANOSLEEP.SYNCS 0x989680 ;  /* 0x009896800000895d */ /* 0x004fea0003900000 */
[----:B------:R-:W2:Y:S02]  /*73d0*/  @!P0 SYNCS.PHASECHK.TRANS64 P0, [R0+URZ], R3 ;  /* 0x00000003000085a7 */ /* 0x000ea400080010ff */
[----:B--2---:R-:W-:Y:S05]  /*73e0*/  @!P0 BRA `(.L_x_123) ;  /* 0xfffffffc00f08947 */ /* 0x004fea000383ffff */
[----:B------:R-:W-:Y:S05]  /*73f0*/  BRA `(.L_x_124) ;  /* 0xffffffb000487947 */ /* 0x000fea000383ffff */
.L_x_38:
[----:B----4-:R-:W-:-:S07]  /*7400*/  MOV R0, UR5 ;  /* 0x0000000500007c02 */ /* 0x010fce0008000f00 */
.L_x_125:
[----:B-1----:R1:W2:Y:S02]  /*7410*/  SYNCS.PHASECHK.TRANS64.TRYWAIT P0, [R0+URZ], R3 ;  /* 0x00000003000075a7 */ /* 0x0022a400080011ff */
[----:B--2---:R-:W-:Y:S05]  /*7420*/  @!P0 NANOSLEEP.SYNCS 0x989680 ;  /* 0x009896800000895d */ /* 0x004fea0003900000 */
[----:B------:R-:W2:Y:S02]  /*7430*/  @!P0 SYNCS.PHASECHK.TRANS64 P0, [R0+URZ], R3 ;  /* 0x00000003000085a7 */ /* 0x000ea400080010ff */
[----:B--2---:R-:W-:Y:S05]  /*7440*/  @!P0 BRA `(.L_x_125) ;  /* 0xfffffffc00f08947 */ /* 0x004fea000383ffff */
[----:B------:R-:W-:Y:S05]  /*7450*/  BRA `(.L_x_126) ;  /* 0xffffffb000547947 */ /* 0x000fea000383ffff */
.L_x_39:
[----:B----4-:R-:W-:-:S07]  /*7460*/  MOV R0, UR5 ;  /* 0x0000000500007c02 */ /* 0x010fce0008000f00 */
.L_x_127:
[----:B-1----:R1:W2:Y:S02]  /*7470*/  SYNCS.PHASECHK.TRANS64.TRYWAIT P0, [R0+URZ], R3 ;  /* 0x00000003000075a7 */ /* 0x0022a400080011ff */
[----:B--2---:R-:W-:Y:S05]  /*7480*/  @!P0 NANOSLEEP.SYNCS 0x989680 ;  /* 0x009896800000895d */ /* 0x004fea0003900000 */
[----:B------:R-:W2:Y:S02]  /*7490*/  @!P0 SYNCS.PHASECHK.TRANS64 P0, [R0+URZ], R3 ;  /* 0x00000003000085a7 */ /* 0x000ea400080010ff */
[----:B--2---:R-:W-:Y:S05]  /*74a0*/  @!P0 BRA `(.L_x_127) ;  /* 0xfffffffc00f08947 */ /* 0x004fea000383ffff */
[----:B------:R-:W-:Y:S05]  /*74b0*/  BRA `(.L_x_128) ;  /* 0xffffffb000607947 */ /* 0x000fea000383ffff */
.L_x_40:
[----:B----4-:R-:W-:-:S07]  /*74c0*/  MOV R0, UR5 ;  /* 0x0000000500007c02 */ /* 0x010fce0008000f00 */
.L_x_129:
[----:B-1----:R1:W2:Y:S02]  /*74d0*/  SYNCS.PHASECHK.TRANS64.TRYWAIT P0, [R0+URZ], R3 ;  /* 0x00000003000075a7 */ /* 0x0022a400080011ff */
[----:B--2---:R-:W-:Y:S05]  /*74e0*/  @!P0 NANOSLEEP.SYNCS 0x989680 ;  /* 0x009896800000895d */ /* 0x004fea0003900000 */
[----:B------:R-:W2:Y:S02]  /*74f0*/  @!P0 SYNCS.PHASECHK.TRANS64 P0, [R0+URZ], R3 ;  /* 0x00000003000085a7 */ /* 0x000ea400080010ff */
[----:B--2---:R-:W-:Y:S05]  /*7500*/  @!P0 BRA `(.L_x_129) ;  /* 0xfffffffc00f08947 */ /* 0x004fea000383ffff */
[----:B------:R-:W-:Y:S05]  /*7510*/  BRA `(.L_x_130) ;  /* 0xffffffb0006c7947 */ /* 0x000fea000383ffff */
.L_x_43:
[----:B-1----:R1:W2:Y:S02]  /*7520*/  SYNCS.PHASECHK.TRANS64.TRYWAIT P0, [R0+URZ+0x100], R4 ;  /* 0x00010004000075a7 */ /* 0x0022a400080011ff */
[----:B--2---:R-:W-:Y:S05]  /*7530*/  @!P0 NANOSLEEP.SYNCS 0x989680 ;  /* 0x009896800000895d */ /* 0x004fea0003900000 */
[----:B------:R-:W2:Y:S02]  /*7540*/  @!P0 SYNCS.PHASECHK.TRANS64 P0, [R0+URZ+0x100], R4 ;  /* 0x00010004000085a7 */ /* 0x000ea400080010ff */
[----:B--2---:R-:W-:Y:S05]  /*7550*/  @!P0 BRA `(.L_x_43) ;  /* 0xfffffffc00f08947 */ /* 0x004fea000383ffff */
[----:B------:R-:W-:Y:S05]  /*7560*/  BRA `(.L_x_131) ;  /* 0xffffffb000c87947 */ /* 0x000fea000383ffff */
.L_x_44:
[----:B------:R-:W-:-:S07]  /*7570*/  MOV R0, UR5 ;  /* 0x0000000500007c02 */ /* 0x000fce0008000f00 */
.L_x_132:
[----:B-1----:R1:W2:Y:S02]  /*7580*/  SYNCS.PHASECHK.TRANS64.TRYWAIT P0, [R0+URZ+0xb0], R5 ;  /* 0x0000b005000075a7 */ /* 0x0022a400080011ff */
[----:B--2---:R-:W-:Y:S05]  /*7590*/  @!P0 NANOSLEEP.SYNCS 0x989680 ;  /* 0x009896800000895d */ /* 0x004fea0003900000 */
[----:B------:R-:W2:Y:S02]  /*75a0*/  @!P0 SYNCS.PHASECHK.TRANS64 P0, [R0+URZ+0xb0], R5 ;  /* 0x0000b005000085a7 */ /* 0x000ea400080010ff */
[----:B--2---:R-:W-:Y:S05]  /*75b0*/  @!P0 BRA `(.L_x_132) ;  /* 0xfffffffc00f08947 */ /* 0x004fea000383ffff */
[----:B------:R-:W-:Y:S05]  /*75c0*/  BRA `(.L_x_133) ;  /* 0xffffffb000d87947 */ /* 0x000fea000383ffff */
.L_x_45:
[----:B-1----:R1:W2:Y:S02]  /*75d0*/  SYNCS.PHASECHK.TRANS64.TRYWAIT P1, [R0+URZ+0xa0], R4 ;  /* 0x0000a004000075a7 */ /* 0x0022a400080211ff */
[----:B--2---:R-:W-:Y:S05]  /*75e0*/  @!P1 NANOSLEEP.SYNCS 0x989680 ;  /* 0x009896800000995d */ /* 0x004fea0003900000 */
[----:B------:R-:W2:Y:S02]  /*75f0*/  @!P1 SYNCS.PHASECHK.TRANS64 P1, [R0+URZ+0xa0], R4 ;  /* 0x0000a004000095a7 */ /* 0x000ea400080210ff */
[----:B--2---:R-:W-:Y:S05]  /*7600*/  @!P1 BRA `(.L_x_45) ;  /* 0xfffffffc00f09947 */ /* 0x004fea000383ffff */
[----:B------:R-:W-:Y:S05]  /*7610*/  BRA `(.L_x_134) ;  /* 0xffffffb400087947 */ /* 0x000fea000383ffff */
.L_x_48:
[----:B------:R-:W-:-:S07]  /*7620*/  MOV R0, UR5 ;  /* 0x0000000500007c02 */ /* 0x000fce0008000f00 */
.L_x_135:
[----:B-1----:R1:W2:Y:S02]  /*7630*/  SYNCS.PHASECHK.TRANS64.TRYWAIT P0, [R0+URZ+0xb0], R2 ;  /* 0x0000b002000075a7 */ /* 0x0022a400080011ff */
[----:B--2---:R-:W-:Y:S05]  /*7640*/  @!P0 NANOSLEEP.SYNCS 0x989680 ;  /* 0x009896800000895d */ /* 0x004fea0003900000 */
[----:B------:R-:W2:Y:S02]  /*7650*/  @!P0 SYNCS.PHASECHK.TRANS64 P0, [R0+URZ+0xb0], R2 ;  /* 0x0000b002000085a7 */ /* 0x000ea400080010ff */
[----:B--2---:R-:W-:Y:S05]  /*7660*/  @!P0 BRA `(.L_x_135) ;  /* 0xfffffffc00f08947 */ /* 0x004fea000383ffff */
[----:B------:R-:W-:Y:S05]  /*7670*/  BRA `(.L_x_47) ;  /* 0xffffffb4005c7947 */ /* 0x000fea000383ffff */
.L_x_55:
[----:B-1----:R1:W2:Y:S02]  /*7680*/  SYNCS.PHASECHK.TRANS64.TRYWAIT P1, [R0+URZ+0xa0], R2 ;  /* 0x0000a002000075a7 */ /* 0x0022a400080211ff */
[----:B--2---:R-:W-:Y:S05]  /*7690*/  @!P1 NANOSLEEP.SYNCS 0x989680 ;  /* 0x009896800000995d */ /* 0x004fea0003900000 */
[----:B------:R-:W2:Y:S02]  /*76a0*/  @!P1 SYNCS.PHASECHK.TRANS64 P1, [R0+URZ+0xa0], R2 ;  /* 0x0000a002000095a7 */ /* 0x000ea400080210ff */
[----:B--2---:R-:W-:Y:S05]  /*76b0*/  @!P1 BRA `(.L_x_55) ;  /* 0xfffffffc00f09947 */ /* 0x004fea000383ffff */
[----:B------:R-:W-:Y:S05]  /*76c0*/  BRA `(.L_x_136) ;  /* 0xffffffb800ec7947 */ /* 0x000fea000383ffff */
.L_x_56:
[----:B------:R-:W-:-:S07]  /*76d0*/  MOV R2, UR6 ;  /* 0x0000000600027c02 */ /* 0x000fce0008000f00 */
.L_x_137:
[----:B-1----:R1:W2:Y:S02]  /*76e0*/  SYNCS.PHASECHK.TRANS64.TRYWAIT P0, [R2+URZ+0xe0], R0 ;  /* 0x0000e000020075a7 */ /* 0x0022a400080011ff */
[----:B--2---:R-:W-:Y:S05]  /*76f0*/  @!P0 NANOSLEEP.SYNCS 0x989680 ;  /* 0x009896800000895d */ /* 0x004fea0003900000 */
[----:B------:R-:W2:Y:S02]  /*7700*/  @!P0 SYNCS.PHASECHK.TRANS64 P0, [R2+URZ+0xe0], R0 ;  /* 0x0000e000020085a7 */ /* 0x000ea400080010ff */
[----:B--2---:R-:W-:Y:S05]  /*7710*/  @!P0 BRA `(.L_x_137) ;  /* 0xfffffffc00f08947 */ /* 0x004fea000383ffff */
[----:B------:R-:W-:Y:S05]  /*7720*/  BRA `(.L_x_138) ;  /* 0xffffffbc003c7947 */ /* 0x000fea000383ffff */
.L_x_59:
[----:B------:R-:W-:Y:S07]  /*7730*/  MOV R0, UR11 ;  /* 0x0000000b00007c02 */ /* 0x000fee0008000f00 */
.L_x_139:
[----:B-1----:R1:W2:Y:S02]  /*7740*/  SYNCS.PHASECHK.TRANS64.TRYWAIT P0, [R0+URZ], R2 ;  /* 0x00000002000075a7 */ /* 0x0022a400080011ff */
[----:B--2---:R-:W-:Y:S05]  /*7750*/  @!P0 NANOSLEEP.SYNCS 0x989680 ;  /* 0x009896800000895d */ /* 0x004fea0003900000 */
[----:B------:R-:W2:Y:S02]  /*7760*/  @!P0 SYNCS.PHASECHK.TRANS64 P0, [R0+URZ], R2 ;  /* 0x00000002000085a7 */ /* 0x000ea400080010ff */
[----:B--2---:R-:W-:Y:S05]  /*7770*/  @!P0 BRA `(.L_x_139) ;  /* 0xfffffffc00f08947 */ /* 0x004fea000383ffff */
[----:B------:R-:W-:Y:S05]  /*7780*/  BRA `(.L_x_58) ;  /* 0xffffffbc00587947 */ /* 0x000fea000383ffff */
.L_x_62:
[----:B------:R-:W-:-:S07]  /*7790*/  MOV R0, UR6 ;  /* 0x0000000600007c02 */ /* 0x000fce0008000f00 */
.L_x_140:
[----:B--2---:R2:W4:Y:S02]  /*77a0*/  SYNCS.PHASECHK.TRANS64.TRYWAIT P0, [R0+URZ], R2 ;  /* 0x00000002000075a7 */ /* 0x00452400080011ff */
[----:B----4-:R-:W-:Y:S05]  /*77b0*/  @!P0 NANOSLEEP.SYNCS 0x989680 ;  /* 0x009896800000895d */ /* 0x010fea0003900000 */
[----:B------:R-:W4:Y:S02]  /*77c0*/  @!P0 SYNCS.PHASECHK.TRANS64 P0, [R0+URZ], R2 ;  /* 0x00000002000085a7 */ /* 0x000f2400080010ff */
[----:B----4-:R-:W-:Y:S05]  /*77d0*/  @!P0 BRA `(.L_x_140) ;  /* 0xfffffffc00f08947 */ /* 0x010fea000383ffff */
[----:B------:R-:W-:Y:S05]  /*77e0*/  BRA `(.L_x_141) ;  /* 0xffffffc000847947 */ /* 0x000fea000383ffff */
.L_x_63:
[----:B------:R-:W-:-:S07]  /*77f0*/  MOV R0, UR6 ;  /* 0x0000000600007c02 */ /* 0x000fce0008000f00 */
.L_x_142:
[----:B-1----:R1:W2:Y:S02]  /*7800*/  SYNCS.PHASECHK.TRANS64.TRYWAIT P0, [R0+URZ], R3 ;  /* 0x00000003000075a7 */ /* 0x0022a400080011ff */
[----:B--2---:R-:W-:Y:S05]  /*7810*/  @!P0 NANOSLEEP.SYNCS 0x989680 ;  /* 0x009896800000895d */ /* 0x004fea0003900000 */
[----:B------:R-:W2:Y:S02]  /*7820*/  @!P0 SYNCS.PHASECHK.TRANS64 P0, [R0+URZ], R3 ;  /* 0x00000003000085a7 */ /* 0x000ea400080010ff */
[----:B--2---:R-:W-:Y:S05]  /*7830*/  @!P0 BRA `(.L_x_142) ;  /* 0xfffffffc00f08947 */ /* 0x004fea000383ffff */
[----:B------:R-:W-:Y:S05]  /*7840*/  BRA `(.L_x_143) ;  /* 0xffffffc000907947 */ /* 0x000fea000383ffff */
.L_x_64:
[----:B------:R-:W-:-:S07]  /*7850*/  MOV R0, UR6 ;  /* 0x0000000600007c02 */ /* 0x000fce0008000f00 */
.L_x_144:
[----:B-1----:R1:W2:Y:S02]  /*7860*/  SYNCS.PHASECHK.TRANS64.TRYWAIT P0, [R0+URZ], R3 ;  /* 0x00000003000075a7 */ /* 0x0022a400080011ff */
[----:B--2---:R-:W-:Y:S05]  /*7870*/  @!P0 NANOSLEEP.SYNCS 0x989680 ;  /* 0x009896800000895d */ /* 0x004fea0003900000 */
[----:B------:R-:W2:Y:S02]  /*7880*/  @!P0 SYNCS.PHASECHK.TRANS64 P0, [R0+URZ], R3 ;  /* 0x00000003000085a7 */ /* 0x000ea400080010ff */
[----:B--2---:R-:W-:Y:S05]  /*7890*/  @!P0 BRA `(.L_x_144) ;  /* 0xfffffffc00f08947 */ /* 0x004fea000383ffff */
[----:B------:R-:W-:Y:S05]  /*78a0*/  BRA `(.L_x_145) ;  /* 0xffffffc0009c7947 */ /* 0x000fea000383ffff */
.L_x_65:
[----:B-1----:R-:W-:-:S07]  /*78b0*/  MOV R0, UR7 ;  /* 0x0000000700007c02 */ /* 0x002fce0008000f00 */
.L_x_146:
[----:B-1----:R1:W2:Y:S02]  /*78c0*/  SYNCS.PHASECHK.TRANS64.TRYWAIT P0, [R0+URZ], R2 ;  /* 0x00000002000075a7 */ /* 0x0022a400080011ff */
[----:B--2---:R-:W-:Y:S05]  /*78d0*/  @!P0 NANOSLEEP.SYNCS 0x989680 ;  /* 0x009896800000895d */ /* 0x004fea0003900000 */
[----:B------:R-:W2:Y:S02]  /*78e0*/  @!P0 SYNCS.PHASECHK.TRANS64 P0, [R0+URZ], R2 ;  /* 0x00000002000085a7 */ /* 0x000ea400080010ff */
[----:B--2---:R-:W-:Y:S05]  /*78f0*/  @!P0 BRA `(.L_x_146) ;  /* 0xfffffffc00f08947 */ /* 0x004fea000383ffff */
[----:B------:R-:W-:Y:S05]  /*7900*/  BRA `(.L_x_147) ;  /* 0xffffffc000a87947 */ /* 0x000fea000383ffff */
.L_x_70:
[----:B--2---:R2:W3:Y:S02]  /*7910*/  SYNCS.PHASECHK.TRANS64.TRYWAIT P0, [R0+URZ+0xa0], R2 ;  /* 0x0000a002000075a7 */ /* 0x0044e400080011ff */
[----:B---3--:R-:W-:Y:S05]  /*7920*/  @!P0 NANOSLEEP.SYNCS 0x989680 ;  /* 0x009896800000895d */ /* 0x008fea0003900000 */
[----:B------:R-:W3:Y:S02]  /*7930*/  @!P0 SYNCS.PHASECHK.TRANS64 P0, [R0+URZ+0xa0], R2 ;  /* 0x0000a002000085a7 */ /* 0x000ee400080010ff */
[----:B---3--:R-:W-:Y:S05]  /*7940*/  @!P0 BRA `(.L_x_70) ;  /* 0xfffffffc00f08947 */ /* 0x008fea000383ffff */
[----:B------:R-:W-:Y:S05]  /*7950*/  BRA `(.L_x_148) ;  /* 0xffffffc400a07947 */ /* 0x000fea000383ffff */
.L_x_73:
[----:B------:R-:W-:Y:S07]  /*7960*/  MOV R0, UR7 ;  /* 0x0000000700007c02 */ /* 0x000fee0008000f00 */
.L_x_149:
[----:B--2---:R2:W3:Y:S02]  /*7970*/  SYNCS.PHASECHK.TRANS64.TRYWAIT P0, [R0+URZ+0x98], R2 ;  /* 0x00009802000075a7 */ /* 0x0044e400080011ff */
[----:B---3--:R-:W-:Y:S05]  /*7980*/  @!P0 NANOSLEEP.SYNCS 0x989680 ;  /* 0x009896800000895d */ /* 0x008fea0003900000 */
[----:B------:R-:W3:Y:S02]  /*7990*/  @!P0 SYNCS.PHASECHK.TRANS64 P0, [R0+URZ+0x98], R2 ;  /* 0x00009802000085a7 */ /* 0x000ee400080010ff */
[----:B---3--:R-:W-:Y:S05]  /*79a0*/  @!P0 BRA `(.L_x_149) ;  /* 0xfffffffc00f08947 */ /* 0x008fea000383ffff */
[----:B------:R-:W-:Y:S05]  /*79b0*/  BRA `(.L_x_72) ;  /* 0xffffffc800807947 */ /* 0x000fea000383ffff */
.L_x_76:
[----:B------:R-:W-:Y:S07]  /*79c0*/  MOV R0, UR15 ;  /* 0x0000000f00007c02 */ /* 0x000fee0008000f00 */
.L_x_150:
[----:B-1----:R1:W2:Y:S02]  /*79d0*/  SYNCS.PHASECHK.TRANS64.TRYWAIT P0, [R0+URZ+0x78], R9 ;  /* 0x00007809000075a7 */ /* 0x0022a400080011ff */
[----:B--2---:R-:W-:Y:S05]  /*79e0*/  @!P0 NANOSLEEP.SYNCS 0x989680 ;  /* 0x009896800000895d */ /* 0x004fea0003900000 */
[----:B------:R-:W2:Y:S02]  /*79f0*/  @!P0 SYNCS.PHASECHK.TRANS64 P0, [R0+URZ+0x78], R9 ;  /* 0x00007809000085a7 */ /* 0x000ea400080010ff */
[----:B--2---:R-:W-:Y:S05]  /*7a00*/  @!P0 BRA `(.L_x_150) ;  /* 0xfffffffc00f08947 */ /* 0x004fea000383ffff */
[----:B------:R-:W-:Y:S05]  /*7a10*/  BRA `(.L_x_151) ;  /* 0xffffffc800f87947 */ /* 0x000fea000383ffff */
.L_x_77:
[----:B------:R-:W-:Y:S07]  /*7a20*/  MOV R0, UR13 ;  /* 0x0000000d00007c02 */ /* 0x000fee0008000f00 */
.L_x_152:
[----:B-1----:R1:W2:Y:S02]  /*7a30*/  SYNCS.PHASECHK.TRANS64.TRYWAIT P0, [R0+URZ+0x78], R20 ;  /* 0x00007814000075a7 */ /* 0x0022a400080011ff */
[----:B--2---:R-:W-:Y:S05]  /*7a40*/  @!P0 NANOSLEEP.SYNCS 0x989680 ;  /* 0x009896800000895d */ /* 0x004fea0003900000 */
[----:B------:R-:W2:Y:S02]  /*7a50*/  @!P0 SYNCS.PHASECHK.TRANS64 P0, [R0+URZ+0x78], R20 ;  /* 0x00007814000085a7 */ /* 0x000ea400080010ff */
[----:B--2---:R-:W-:Y:S05]  /*7a60*/  @!P0 BRA `(.L_x_152) ;  /* 0xfffffffc00f08947 */ /* 0x004fea000383ffff */
[----:B------:R-:W-:Y:S05]  /*7a70*/  BRA `(.L_x_153) ;  /* 0xffffffcc00987947 */ /* 0x000fea000383ffff */
.L_x_79:
[----:B------:R-:W-:-:S07]  /*7a80*/  MOV R0, UR4 ;  /* 0x0000000400007c02 */ /* 0x000fce0008000f00 */
.L_x_154:
[----:B-1----:R1:W3:Y:S02]  /*7a90*/  SYNCS.PHASECHK.TRANS64.TRYWAIT P0, [R0+URZ], R2 ;  /* 0x00000002000075a7 */ /* 0x0022e400080011ff */
[----:B---3--:R-:W-:Y:S05]  /*7aa0*/  @!P0 NANOSLEEP.SYNCS 0x989680 ;  /* 0x009896800000895d */ /* 0x008fea0003900000 */
[----:B------:R-:W3:Y:S02]  /*7ab0*/  @!P0 SYNCS.PHASECHK.TRANS64 P0, [R0+URZ], R2 ;  /* 0x00000002000085a7 */ /* 0x000ee400080010ff */
[----:B---3--:R-:W-:Y:S05]  /*7ac0*/  @!P0 BRA `(.L_x_154) ;  /* 0xfffffffc00f08947 */ /* 0x008fea000383ffff */
[----:B------:R-:W-:Y:S05]  /*7ad0*/  BRA `(.L_x_155) ;  /* 0xffffffd000247947 */ /* 0x000fea000383ffff */
.L_x_80:
[----:B------:R-:W-:-:S07]  /*7ae0*/  MOV R0, UR4 ;  /* 0x0000000400007c02 */ /* 0x000fce0008000f00 */
.L_x_156:
[----:B-1----:R1:W3:Y:S02]  /*7af0*/  SYNCS.PHASECHK.TRANS64.TRYWAIT P0, [R0+URZ], R2 ;  /* 0x00000002000075a7 */ /* 0x0022e400080011ff */
[----:B---3--:R-:W-:Y:S05]  /*7b00*/  @!P0 NANOSLEEP.SYNCS 0x989680 ;  /* 0x009896800000895d */ /* 0x008fea0003900000 */
[----:B------:R-:W3:Y:S02]  /*7b10*/  @!P0 SYNCS.PHASECHK.TRANS64 P0, [R0+URZ], R2 ;  /* 0x00000002000085a7 */ /* 0x000ee400080010ff */
[----:B---3--:R-:W-:Y:S05]  /*7b20*/  @!P0 BRA `(.L_x_156) ;  /* 0xfffffffc00f08947 */ /* 0x008fea000383ffff */
[----:B------:R-:W-:Y:S05]  /*7b30*/  BRA `(.L_x_157) ;  /* 0xffffffd000307947 */ /* 0x000fea000383ffff */
.L_x_82:
[----:B--2---:R2:W4:Y:S02]  /*7b40*/  SYNCS.PHASECHK.TRANS64.TRYWAIT P0, [R0+URZ+0xa0], R2 ;  /* 0x0000a002000075a7 */ /* 0x00452400080011ff */
[----:B----4-:R-:W-:Y:S05]  /*7b50*/  @!P0 NANOSLEEP.SYNCS 0x989680 ;  /* 0x009896800000895d */ /* 0x010fea0003900000 */
[----:B------:R-:W4:Y:S02]  /*7b60*/  @!P0 SYNCS.PHASECHK.TRANS64 P0, [R0+URZ+0xa0], R2 ;  /* 0x0000a002000085a7 */ /* 0x000f2400080010ff */
[----:B----4-:R-:W-:Y:S05]  /*7b70*/  @!P0 BRA `(.L_x_82) ;  /* 0xfffffffc00f08947 */ /* 0x010fea000383ffff */
[----:B------:R-:W-:Y:S05]  /*7b80*/  BRA `(.L_x_158) ;  /* 0xffffffd400207947 */ /* 0x000fea000383ffff */
.L_x_92:
[----:B-1----:R1:W3:Y:S02]  /*7b90*/  SYNCS.PHASECHK.TRANS64.TRYWAIT P1, [R2+URZ+0x60], R4 ;  /* 0x00006004020075a7 */ /* 0x0022e400080211ff */
[----:B---3--:R-:W-:Y:S05]  /*7ba0*/  @!P1 NANOSLEEP.SYNCS 0x989680 ;  /* 0x009896800000995d */ /* 0x008fea0003900000 */
[----:B------:R-:W3:Y:S02]  /*7bb0*/  @!P1 SYNCS.PHASECHK.TRANS64 P1, [R2+URZ+0x60], R4 ;  /* 0x00006004020095a7 */ /* 0x000ee400080210ff */
[----:B---3--:R-:W-:Y:S05]  /*7bc0*/  @!P1 BRA `(.L_x_92) ;  /* 0xfffffffc00f09947 */ /* 0x008fea000383ffff */
[----:B------:R-:W-:Y:S05]  /*7bd0*/  BRA `(.L_x_91) ;  /* 0xffffffe000207947 */ /* 0x000fea000383ffff */
.L_x_94:
[----:B-1----:R1:W2:Y:S02]  /*7be0*/  SYNCS.PHASECHK.TRANS64.TRYWAIT P0, [R44+URZ+0xc0], R3 ;  /* 0x0000c0032c0075a7 */ /* 0x0022a400080011ff */
[----:B--2---:R-:W-:Y:S05]  /*7bf0*/  @!P0 NANOSLEEP.SYNCS 0x989680 ;  /* 0x009896800000895d */ /* 0x004fea0003900000 */
[----:B------:R-:W2:Y:S02]  /*7c00*/  @!P0 SYNCS.PHASECHK.TRANS64 P0, [R44+URZ+0xc0], R3 ;  /* 0x0000c0032c0085a7 */ /* 0x000ea400080010ff */
[----:B--2---:R-:W-:Y:S05]  /*7c10*/  @!P0 BRA `(.L_x_94) ;  /* 0xfffffffc00f08947 */ /* 0x004fea000383ffff */
[----:B------:R-:W-:Y:S05]  /*7c20*/  BRA `(.L_x_93) ;  /* 0xffffffe000707947 */ /* 0x000fea000383ffff */
.L_x_105:
[----:B-1----:R1:W2:Y:S02]  /*7c30*/  SYNCS.PHASECHK.TRANS64.TRYWAIT P0, [R2+URZ+0x60], R45 ;  /* 0x0000602d020075a7 */ /* 0x0022a400080011ff */
[----:B--2---:R-:W-:Y:S05]  /*7c40*/  @!P0 NANOSLEEP.SYNCS 0x989680 ;  /* 0x009896800000895d */ /* 0x004fea0003900000 */
[----:B------:R-:W2:Y:S02]  /*7c50*/  @!P0 SYNCS.PHASECHK.TRANS64 P0, [R2+URZ+0x60], R45 ;  /* 0x0000602d020085a7 */ /* 0x000ea400080010ff */
[----:B--2---:R-:W-:Y:S05]  /*7c60*/  @!P0 BRA `(.L_x_105) ;  /* 0xfffffffc00f08947 */ /* 0x004fea000383ffff */
[----:B------:R-:W-:Y:S05]  /*7c70*/  BRA `(.L_x_104) ;  /* 0xffffffe800807947 */ /* 0x000fea000383ffff */
        .weak           $__internal_0_$__cuda_sm10x_tcgen05_guardrail_trap_col_being_dealloced_not_returned_by_alloc
        .type           $__internal_0_$__cuda_sm10x_tcgen05_guardrail_trap_col_being_dealloced_not_returned_by_alloc,@function
        .size           $__internal_0_$__cuda_sm10x_tcgen05_guardrail_trap_col_being_dealloced_not_returned_by_alloc,($__internal_1_$__cuda_sm10x_tcgen05_guardrail_trap_phase_invalid_during_alloc - $__internal_0_$__cuda_sm10x_tcgen05_guardrail_trap_col_being_dealloced_not_returned_by_alloc)
$__internal_0_$__cuda_sm10x_tcgen05_guardrail_trap_col_being_dealloced_not_returned_by_alloc:
[----:B------:R-:W-:Y:S05]  /*7c80*/  BPT.TRAP 0x1 ;  /* 0x000000040000795c */ /* 0x000fea0000300000 */
[----:B------:R-:W-:-:S04]  /*7c90*/  HFMA2 R3, -RZ, RZ, 0, 0 ;  /* 0x00000000ff037431 */ /* 0x000fc800000001ff */
[----:B------:R-:W-:Y:S05]  /*7ca0*/  RET.REL.NODEC R2 `(_ZN7cutlass13device_kernelINS_4gemm6kernel13GemmUniversalIN4cute5tupleIJiiiiEEENS1_10collective13CollectiveMmaINS1_35MainloopSm100TmaUmmaWarpSpecializedILi6ELi2ELi4ENS5_IJNS4_1CILi1EEESB_SB_EEEEENS5_IJNSA_ILi64EEESE_NSA_ILi128EEEEEENS_6half_tENS5_IJlSB_lEEESH_SI_NS4_8TiledMMAINS4_8MMA_AtomIJNS4_20SM100_MMA_F16BF16_SSISH_SH_fLi64ELi64ELNS4_4UMMA5MajorE0ELSN_0ELNSM_7ScaleInE0ELSO_0EEEEEENS4_6LayoutISC_NS5_IJNSA_ILi0EEESS_SS_EEEEENS5_IJNS4_10UnderscoreESV_SV_EEEEENS4_13SM90_TMA_LOADENS4_14ComposedLayoutINS4_7SwizzleILi3ELi4ELi3EEENS4_18smem_ptr_flag_bitsILi16EEENSR_INS5_IJNSA_ILi8EEESE_EEENS5_IJSE_SB_EEEEEEEvNS4_8identityESY_S18_vS19_EENS_8epilogue10collective18CollectiveEpilogueINS1B_23Sm100TmaWarpSpecializedILi3ELi2ELi16ELb1ELb0EEEJSG_NS5_IJNSR_ISE_SB_EENSR_INSA_ILi32EEESB_EEEEESH_SI_SH_SI_NS1B_6fusion15FusionCallbacksIS1F_NS1K_17LinearCombinationISH_fSH_fLNS_15FloatRoundStyleE2EEESG_S1J_JEEENS4_5SM1004TMEM4LOAD26SM100_TMEM_LOAD_16dp256b4xESY_NSZ_INS10_ILi2ELi4ELi3EEES13_NSR_INS5_IJS14_S1H_EEENS5_IJS1H_SB_EEEEEEENS4_17SM75_U32x4_LDSM_NENS4_14SM90_TMA_STOREES1Y_NS4_17SM90_U32x4_STSM_NENS4_39AutoVectorizingCopyWithAssumedAlignmentILi128EEEEEEvvEEEEvNT_6ParamsE) ;  /* 0xffffff8002d47950 */ /* 0x000fea0003c3ffff */
        .weak           $__internal_1_$__cuda_sm10x_tcgen05_guardrail_trap_phase_invalid_during_alloc
        .type           $__internal_1_$__cuda_sm10x_tcgen05_guardrail_trap_phase_invalid_during_alloc,@function
        .size           $__internal_1_$__cuda_sm10x_tcgen05_guardrail_trap_phase_invalid_during_alloc,($__internal_2_$__cuda_sm10x_tcgen05_guardrail_trap_unallocated_columns_being_dealloced - $__internal_1_$__cuda_sm10x_tcgen05_guardrail_trap_phase_invalid_during_alloc)
$__internal_1_$__cuda_sm10x_tcgen05_guardrail_trap_phase_invalid_during_alloc:
[----:B------:R-:W-:Y:S05]  /*7cb0*/  BPT.TRAP 0x1 ;  /* 0x000000040000795c */ /* 0x000fea0000300000 */
[----:B------:R-:W-:-:S04]  /*7cc0*/  MOV R3, 0x0 ;  /* 0x0000000000037802 */ /* 0x000fc80000000f00 */
[----:B------:R-:W-:Y:S05]  /*7cd0*/  RET.REL.NODEC R2 `(_ZN7cutlass13device_kernelINS_4gemm6kernel13GemmUniversalIN4cute5tupleIJiiiiEEENS1_10collective13CollectiveMmaINS1_35MainloopSm100TmaUmmaWarpSpecializedILi6ELi2ELi4ENS5_IJNS4_1CILi1EEESB_SB_EEEEENS5_IJNSA_ILi64EEESE_NSA_ILi128EEEEEENS_6half_tENS5_IJlSB_lEEESH_SI_NS4_8TiledMMAINS4_8MMA_AtomIJNS4_20SM100_MMA_F16BF16_SSISH_SH_fLi64ELi64ELNS4_4UMMA5MajorE0ELSN_0ELNSM_7ScaleInE0ELSO_0EEEEEENS4_6LayoutISC_NS5_IJNSA_ILi0EEESS_SS_EEEEENS5_IJNS4_10UnderscoreESV_SV_EEEEENS4_13SM90_TMA_LOADENS4_14ComposedLayoutINS4_7SwizzleILi3ELi4ELi3EEENS4_18smem_ptr_flag_bitsILi16EEENSR_INS5_IJNSA_ILi8EEESE_EEENS5_IJSE_SB_EEEEEEEvNS4_8identityESY_S18_vS19_EENS_8epilogue10collective18CollectiveEpilogueINS1B_23Sm100TmaWarpSpecializedILi3ELi2ELi16ELb1ELb0EEEJSG_NS5_IJNSR_ISE_SB_EENSR_INSA_ILi32EEESB_EEEEESH_SI_SH_SI_NS1B_6fusion15FusionCallbacksIS1F_NS1K_17LinearCombinationISH_fSH_fLNS_15FloatRoundStyleE2EEESG_S1J_JEEENS4_5SM1004TMEM4LOAD26SM100_TMEM_LOAD_16dp256b4xESY_NSZ_INS10_ILi2ELi4ELi3EEES13_NSR_INS5_IJS14_S1H_EEENS5_IJS1H_SB_EEEEEEENS4_17SM75_U32x4_LDSM_NENS4_14SM90_TMA_STOREES1Y_NS4_17SM90_U32x4_STSM_NENS4_39AutoVectorizingCopyWithAssumedAlignmentILi128EEEEEEvvEEEEvNT_6ParamsE) ;  /* 0xffffff8002c87950 */ /* 0x000fea0003c3ffff */
        .weak           $__internal_2_$__cuda_sm10x_tcgen05_guardrail_trap_unallocated_columns_being_dealloced
        .type           $__internal_2_$__cuda_sm10x_tcgen05_guardrail_trap_unallocated_columns_being_dealloced,@function
        .size           $__internal_2_$__cuda_sm10x_tcgen05_guardrail_trap_unallocated_columns_being_dealloced,(.L_x_160 - $__internal_2_$__cuda_sm10x_tcgen05_guardrail_trap_unallocated_columns_being_dealloced)
$__internal_2_$__cuda_sm10x_tcgen05_guardrail_trap_unallocated_columns_being_dealloced:
[----:B------:R-:W-:Y:S05]  /*7ce0*/  BPT.TRAP 0x1 ;  /* 0x000000040000795c */ /* 0x000fea0000300000 */
[----:B------:R-:W-:-:S04]  /*7cf0*/  HFMA2 R3, -RZ, RZ, 0, 0 ;  /* 0x00000000ff037431 */ /* 0x000fc800000001ff */
[----:B------:R-:W-:Y:S05]  /*7d00*/  RET.REL.NODEC R2 `(_ZN7cutlass13device_kernelINS_4gemm6kernel13GemmUniversalIN4cute5tupleIJiiiiEEENS1_10collective13CollectiveMmaINS1_35MainloopSm100TmaUmmaWarpSpecializedILi6ELi2ELi4ENS5_IJNS4_1CILi1EEESB_SB_EEEEENS5_IJNSA_ILi64EEESE_NSA_ILi128EEEEEENS_6half_tENS5_IJlSB_lEEESH_SI_NS4_8TiledMMAINS4_8MMA_AtomIJNS4_20SM100_MMA_F16BF16_SSISH_SH_fLi64ELi64ELNS4_4UMMA5MajorE0ELSN_0ELNSM_7ScaleInE0ELSO_0EEEEEENS4_6LayoutISC_NS5_IJNSA_ILi0EEESS_SS_EEEEENS5_IJNS4_10UnderscoreESV_SV_EEEEENS4_13SM90_TMA_LOADENS4_14ComposedLayoutINS4_7SwizzleILi3ELi4ELi3EEENS4_18smem_ptr_flag_bitsILi16EEENSR_INS5_IJNSA_ILi8EEESE_EEENS5_IJSE_SB_EEEEEEEvNS4_8identityESY_S18_vS19_EENS_8epilogue10collective18CollectiveEpilogueINS1B_23Sm100TmaWarpSpecializedILi3ELi2ELi16ELb1ELb0EEEJSG_NS5_IJNSR_ISE_SB_EENSR_INSA_ILi32EEESB_EEEEESH_SI_SH_SI_NS1B_6fusion15FusionCallbacksIS1F_NS1K_17LinearCombinationISH_fSH_fLNS_15FloatRoundStyleE2EEESG_S1J_JEEENS4_5SM1004TMEM4LOAD26SM100_TMEM_LOAD_16dp256b4xESY_NSZ_INS10_ILi2ELi4ELi3EEES13_NSR_INS5_IJS14_S1H_EEENS5_IJS1H_SB_EEEEEEENS4_17SM75_U32x4_LDSM_NENS4_14SM90_TMA_STOREES1Y_NS4_17SM90_U32x4_STSM_NENS4_39AutoVectorizingCopyWithAssumedAlignmentILi128EEEEEEvvEEEEvNT_6ParamsE) ;  /* 0xffffff8002bc7950 */ /* 0x000fea0003c3ffff */
.L_x_159:
[----:B------:R-:W-:-:S00]  /*7d10*/  BRA `(.L_x_159) ;  /* 0xfffffffc00fc7947 */ /* 0x000fc0000383ffff */
[----:B------:R-:W-:-:S00]  /*7d20*/  NOP ;  /* 0x0000000000007918 */ /* 0x000fc00000000000 */
        /* <DEDUP_REMOVED lines=13> */
.L_x_160:


//--------------------- .nv.global.init           --------------------------
	.section	.nv.global.init,"aw",@progbits
.nv.global.init:
	.type		$str$27,@object
	.size		$str$27,($str$28 - $str$27)
$str$27:
        /*0000*/ 	.byte	0x28, 0x61, 0x64, 0x64, 0x72, 0x65, 0x73, 0x73, 0x20, 0x26, 0x20, 0x6d, 0x61, 0x73, 0x6b, 0x29
        /*0010*/ 	.byte	0x20, 0x3d, 0x3d, 0x20, 0x30, 0x00
	.type		$str$28,@object
	.size		$str$28,($str$26 - $str$28)
$str$28:
        /*0016*/ 	.byte	0x2f, 0x74, 0x6d, 0x70, 0x2f, 0x63, 0x75, 0x74, 0x6c, 0x61, 0x73, 0x73, 0x5f, 0x73, 0x77, 0x65
        /*0026*/ 	.byte	0x65, 0x70, 0x5f, 0x73, 0x72, 0x63, 0x2f, 0x69, 0x6e, 0x63, 0x6c, 0x75, 0x64, 0x65, 0x2f, 0x63
        /*0036*/ 	.byte	0x75, 0x74, 0x65, 0x2f, 0x70, 0x6f, 0x69, 0x6e, 0x74, 0x65, 0x72, 0x5f, 0x66, 0x6c, 0x61, 0x67
        /*0046*/ 	.byte	0x67, 0x65, 0x64, 0x2e, 0x68, 0x70, 0x70, 0x00
	.type		$str$26,@object
	.size		$str$26,($str$25 - $str$26)
$str$26:
        /*004e*/ 	.byte	0x2f, 0x74, 0x6d, 0x70, 0x2f, 0x63, 0x75, 0x74, 0x6c, 0x61, 0x73, 0x73, 0x5f, 0x73, 0x77, 0x65
        /*005e*/ 	.byte	0x65, 0x70, 0x5f, 0x73, 0x72, 0x63, 0x2f, 0x69, 0x6e, 0x63, 0x6c, 0x75, 0x64, 0x65, 0x2f, 0x63
        /*006e*/ 	.byte	0x75, 0x74, 0x65, 0x2f, 0x61, 0x74, 0x6f, 0x6d, 0x2f, 0x63, 0x6f, 0x70, 0x79, 0x5f, 0x74, 0x72
        /*007e*/ 	.byte	0x61, 0x69, 0x74, 0x73, 0x5f, 0x73, 0x6d, 0x31, 0x30, 0x30, 0x2e, 0x68, 0x70, 0x70, 0x00
	.type		$str$25,@object
	.size		$str$25,(__unnamed_1 - $str$25)
$str$25:
        /*008d*/ 	.byte	0x28, 0x28, 0x75, 0x69, 0x6e, 0x74, 0x33, 0x32, 0x5f, 0x74, 0x28, 0x74, 0x68, 0x72, 0x65, 0x61
        /*009d*/ 	.byte	0x64, 0x49, 0x64, 0x78, 0x2e, 0x78, 0x29, 0x20, 0x2f, 0x20, 0x33, 0x32, 0x29, 0x20, 0x25, 0x20
        /*00ad*/ 	.byte	0x34, 0x29, 0x20, 0x3d, 0x3d, 0x20, 0x28, 0x28, 0x28, 0x74, 0x6d, 0x65, 0x6d, 0x5f, 0x61, 0x64
        /*00bd*/ 	.byte	0x64, 0x72, 0x20, 0x3e, 0x3e, 0x20, 0x31, 0x36, 0x29, 0x20, 0x2f, 0x20, 0x33, 0x32, 0x29, 0x20
        /*00cd*/ 	.byte	0x25, 0x20, 0x34, 0x29, 0x00
	.type		__unnamed_1,@object
	.size		__unnamed_1,(__unnamed_2 - __unnamed_1)
__unnamed_1:
        /*00d2*/ 	.byte	0x61, 0x75, 0x74, 0x6f, 0x20, 0x63, 0x75, 0x74, 0x65, 0x3a, 0x3a, 0x61, 0x73, 0x5f, 0x70, 0x6f
        /* <DEDUP_REMOVED lines=24> */
        /*0262*/ 	.byte	0x3e, 0x3e, 0x3e, 0x5d, 0x00
	.type		__unnamed_2,@object
	.size		__unnamed_2,(.L_2 - __unnamed_2)
__unnamed_2:
        /* <DEDUP_REMOVED lines=46> */
.L_2:


//--------------------- .nv.shared._ZN7cutlass13device_kernelINS_4gemm6kernel13GemmUniversalIN4cute5tupleIJiiiiEEENS1_10collective13CollectiveMmaINS1_35MainloopSm100TmaUmmaWarpSpecializedILi6ELi2ELi4ENS5_IJNS4_1CILi1EEESB_SB_EEEEENS5_IJNSA_ILi64EEESE_NSA_ILi128EEEEEENS_6half_tENS5_IJlSB_lEEESH_SI_NS4_8TiledMMAINS4_8MMA_AtomIJNS4_20SM100_MMA_F16BF16_SSISH_SH_fLi64ELi64ELNS4_4UMMA5MajorE0ELSN_0ELNSM_7ScaleInE0ELSO_0EEEEEENS4_6LayoutISC_NS5_IJNSA_ILi0EEESS_SS_EEEEENS5_IJNS4_10UnderscoreESV_SV_EEEEENS4_13SM90_TMA_LOADENS4_14ComposedLayoutINS4_7SwizzleILi3ELi4ELi3EEENS4_18smem_ptr_flag_bitsILi16EEENSR_INS5_IJNSA_ILi8EEESE_EEENS5_IJSE_SB_EEEEEEEvNS4_8identityESY_S18_vS19_EENS_8epilogue10collective18CollectiveEpilogueINS1B_23Sm100TmaWarpSpecializedILi3ELi2ELi16ELb1ELb0EEEJSG_NS5_IJNSR_ISE_SB_EENSR_INSA_ILi32EEESB_EEEEESH_SI_SH_SI_NS1B_6fusion15FusionCallbacksIS1F_NS1K_17LinearCombinationISH_fSH_fLNS_15FloatRoundStyleE2EEESG_S1J_JEEENS4_5SM1004TMEM4LOAD26SM100_TMEM_LOAD_16dp256b4xESY_NSZ_INS10_ILi2ELi4ELi3EEES13_NSR_INS5_IJS14_S1H_EEENS5_IJS1H_SB_EEEEEEENS4_17SM75_U32x4_LDSM_NENS4_14SM90_TMA_STOREES1Y_NS4_17SM90_U32x4_STSM_NENS4_39AutoVectorizingCopyWithAssumedAlignmentILi128EEEEEEvvEEEEvNT_6ParamsE --------------------------
	.section	.nv.shared._ZN7cutlass13device_kernelINS_4gemm6kernel13GemmUniversalIN4cute5tupleIJiiiiEEENS1_10collective13CollectiveMmaINS1_35MainloopSm100TmaUmmaWarpSpecializedILi6ELi2ELi4ENS5_IJNS4_1CILi1EEESB_SB_EEEEENS5_IJNSA_ILi64EEESE_NSA_ILi128EEEEEENS_6half_tENS5_IJlSB_lEEESH_SI_NS4_8TiledMMAINS4_8MMA_AtomIJNS4_20SM100_MMA_F16BF16_SSISH_SH_fLi64ELi64ELNS4_4UMMA5MajorE0ELSN_0ELNSM_7ScaleInE0ELSO_0EEEEEENS4_6LayoutISC_NS5_IJNSA_ILi0EEESS_SS_EEEEENS5_IJNS4_10UnderscoreESV_SV_EEEEENS4_13SM90_TMA_LOADENS4_14ComposedLayoutINS4_7SwizzleILi3ELi4ELi3EEENS4_18smem_ptr_flag_bitsILi16EEENSR_INS5_IJNSA_ILi8EEESE_EEENS5_IJSE_SB_EEEEEEEvNS4_8identityESY_S18_vS19_EENS_8epilogue10collective18CollectiveEpilogueINS1B_23Sm100TmaWarpSpecializedILi3ELi2ELi16ELb1ELb0EEEJSG_NS5_IJNSR_ISE_SB_EENSR_INSA_ILi32EEESB_EEEEESH_SI_SH_SI_NS1B_6fusion15FusionCallbacksIS1F_NS1K_17LinearCombinationISH_fSH_fLNS_15FloatRoundStyleE2EEESG_S1J_JEEENS4_5SM1004TMEM4LOAD26SM100_TMEM_LOAD_16dp256b4xESY_NSZ_INS10_ILi2ELi4ELi3EEES13_NSR_INS5_IJS14_S1H_EEENS5_IJS1H_SB_EEEEEEENS4_17SM75_U32x4_LDSM_NENS4_14SM90_TMA_STOREES1Y_NS4_17SM90_U32x4_STSM_NENS4_39AutoVectorizingCopyWithAssumedAlignmentILi128EEEEEEvvEEEEvNT_6ParamsE,"aw",@nobits
	.sectionflags	@""
	.align	16
	.zero		1024


//--------------------- .nv.shared.reserved.0     --------------------------
	.section	.nv.shared.reserved.0,"aw",@nobits
	.weak		__nv_reservedSMEM_offset_0_alias
	.size		__nv_reservedSMEM_offset_0_alias, 0, 64
	.other		__nv_reservedSMEM_offset_0_alias,@"STO_CUDA_RESERVED_SHARED STV_DEFAULT"
__nv_reservedSMEM_offset_0_alias:
	.zero		0
.nv.shared.reserved.0:
	.zero		64
	.weak		__nv_reservedSMEM_tcgen05_partition
	.type		__nv_reservedSMEM_tcgen05_partition,@object
	.size		__nv_reservedSMEM_tcgen05_partition,(.L_0 - __nv_reservedSMEM_tcgen05_partition)
__nv_reservedSMEM_tcgen05_partition:
	.zero		32
.L_0:


//--------------------- .nv.global                --------------------------
	.section	.nv.global,"aw",@nobits
.nv.global:
	.type		_ZN39_INTERNAL_a70716cc_4_k_cu_2e7a0d62_76764cute1_E,@object
	.size		_ZN39_INTERNAL_a70716cc_4_k_cu_2e7a0d62_76764cute1_E,(_ZN39_INTERNAL_a70716cc_4_k_cu_2e7a0d62_76764cuda3std3__45__cpo6cbeginE - _ZN39_INTERNAL_a70716cc_4_k_cu_2e7a0d62_76764cute1_E)
_ZN39_INTERNAL_a70716cc_4_k_cu_2e7a0d62_76764cute1_E:
	.zero		1
	.type		_ZN39_INTERNAL_a70716cc_4_k_cu_2e7a0d62_76764cuda3std3__45__cpo6cbeginE,@object
	.size		_ZN39_INTERNAL_a70716cc_4_k_cu_2e7a0d62_76764cuda3std3__45__cpo6cbeginE,(_ZN39_INTERNAL_a70716cc_4_k_cu_2e7a0d62_76764cuda3std3__48in_placeE - _ZN39_INTERNAL_a70716cc_4_k_cu_2e7a0d62_76764cuda3std3__45__cpo6cbeginE)
_ZN39_INTERNAL_a70716cc_4_k_cu_2e7a0d62_76764cuda3std3__45__cpo6cbeginE:
	.zero		1
	.type		_ZN39_INTERNAL_a70716cc_4_k_cu_2e7a0d62_76764cuda3std3__48in_placeE,@object
	.size		_ZN39_INTERNAL_a70716cc_4_k_cu_2e7a0d62_76764cuda3std3__48in_placeE,(_ZN39_INTERNAL_a70716cc_4_k_cu_2e7a0d62_76764cuda3std6ranges3__45__cpo9iter_moveE - _ZN39_INTERNAL_a70716cc_4_k_cu_2e7a0d62_76764cuda3std3__48in_placeE)
_ZN39_INTERNAL_a70716cc_4_k_cu_2e7a0d62_76764cuda3std3__48in_placeE:
	.zero		1
	.type		_ZN39_INTERNAL_a70716cc_4_k_cu_2e7a0d62_76764cuda3std6ranges3__45__cpo9iter_moveE,@object
	.size		_ZN39_INTERNAL_a70716cc_4_k_cu_2e7a0d62_76764cuda3std6ranges3__45__cpo9iter_moveE,(_ZN39_INTERNAL_a70716cc_4_k_cu_2e7a0d62_76764cuda3std3__45__cpo5beginE - _ZN39_INTERNAL_a70716cc_4_k_cu_2e7a0d62_76764cuda3std6ranges3__45__cpo9iter_moveE)
_ZN39_INTERNAL_a70716cc_4_k_cu_2e7a0d62_76764cuda3std6ranges3__45__cpo9iter_moveE:
	.zero		1
	.type		_ZN39_INTERNAL_a70716cc_4_k_cu_2e7a0d62_76764cuda3std3__45__cpo5beginE,@object
	.size		_ZN39_INTERNAL_a70716cc_4_k_cu_2e7a0d62_76764cuda3std3__45__cpo5beginE,(_ZN39_INTERNAL_a70716cc_4_k_cu_2e7a0d62_76764cuda3std3__441_GLOBAL__N__a70716cc_4_k_cu_2e7a0d62_76766ignoreE - _ZN39_INTERNAL_a70716cc_4_k_cu_2e7a0d62_76764cuda3std3__45__cpo5beginE)
_ZN39_INTERNAL_a70716cc_4_k_cu_2e7a0d62_76764cuda3std3__45__cpo5beginE:
	.zero		1
	.type		_ZN39_INTERNAL_a70716cc_4_k_cu_2e7a0d62_76764cuda3std3__441_GLOBAL__N__a70716cc_4_k_cu_2e7a0d62_76766ignoreE,@object
	.size		_ZN39_INTERNAL_a70716cc_4_k_cu_2e7a0d62_76764cuda3std3__441_GLOBAL__N__a70716cc_4_k_cu_2e7a0d62_76766ignoreE,(_ZN39_INTERNAL_a70716cc_4_k_cu_2e7a0d62_76764cute7productE - _ZN39_INTERNAL_a70716cc_4_k_cu_2e7a0d62_76764cuda3std3__441_GLOBAL__N__a70716cc_4_k_cu_2e7a0d62_76766ignoreE)
_ZN39_INTERNAL_a70716cc_4_k_cu_2e7a0d62_76764cuda3std3__441_GLOBAL__N__a70716cc_4_k_cu_2e7a0d62_76766ignoreE:
	.zero		1
	.type		_ZN39_INTERNAL_a70716cc_4_k_cu_2e7a0d62_76764cute7productE,@object
	.size		_ZN39_INTERNAL_a70716cc_4_k_cu_2e7a0d62_76764cute7productE,(_ZN39_INTERNAL_a70716cc_4_k_cu_2e7a0d62_76764cuda3std3__45__cpo3endE - _ZN39_INTERNAL_a70716cc_4_k_cu_2e7a0d62_76764cute7productE)
_ZN39_INTERNAL_a70716cc_4_k_cu_2e7a0d62_76764cute7productE:
	.zero		1
	.type		_ZN39_INTERNAL_a70716cc_4_k_cu_2e7a0d62_76764cuda3std3__45__cpo3endE,@object
	.size		_ZN39_INTERNAL_a70716cc_4_k_cu_2e7a0d62_76764cuda3std3__45__cpo3endE,(_ZN39_INTERNAL_a70716cc_4_k_cu_2e7a0d62_76764cuda3std3__419piecewise_constructE - _ZN39_INTERNAL_a70716cc_4_k_cu_2e7a0d62_76764cuda3std3__45__cpo3endE)
_ZN39_INTERNAL_a70716cc_4_k_cu_2e7a0d62_76764cuda3std3__45__cpo3endE:
	.zero		1
	.type		_ZN39_INTERNAL_a70716cc_4_k_cu_2e7a0d62_76764cuda3std3__419piecewise_constructE,@object
	.size		_ZN39_INTERNAL_a70716cc_4_k_cu_2e7a0d62_76764cuda3std3__419piecewise_constructE,(_ZN39_INTERNAL_a70716cc_4_k_cu_2e7a0d62_76764cuda3std3__45__cpo4cendE - _ZN39_INTERNAL_a70716cc_4_k_cu_2e7a0d62_76764cuda3std3__419piecewise_constructE)
_ZN39_INTERNAL_a70716cc_4_k_cu_2e7a0d62_76764cuda3std3__419piecewise_constructE:
	.zero		1
	.type		_ZN39_INTERNAL_a70716cc_4_k_cu_2e7a0d62_76764cuda3std3__45__cpo4cendE,@object
	.size		_ZN39_INTERNAL_a70716cc_4_k_cu_2e7a0d62_76764cuda3std3__45__cpo4cendE,(_ZN39_INTERNAL_a70716cc_4_k_cu_2e7a0d62_76764cuda3std6ranges3__45__cpo4swapE - _ZN39_INTERNAL_a70716cc_4_k_cu_2e7a0d62_76764cuda3std3__45__cpo4cendE)
_ZN39_INTERNAL_a70716cc_4_k_cu_2e7a0d62_76764cuda3std3__45__cpo4cendE:
	.zero		1
	.type		_ZN39_INTERNAL_a70716cc_4_k_cu_2e7a0d62_76764cuda3std6ranges3__45__cpo4swapE,@object
	.size		_ZN39_INTERNAL_a70716cc_4_k_cu_2e7a0d62_76764cuda3std6ranges3__45__cpo4swapE,(.L_10 - _ZN39_INTERNAL_a70716cc_4_k_cu_2e7a0d62_76764cuda3std6ranges3__45__cpo4swapE)
_ZN39_INTERNAL_a70716cc_4_k_cu_2e7a0d62_76764cuda3std6ranges3__45__cpo4swapE:
	.zero		1
.L_10:


//--------------------- .nv.constant0._ZN7cutlass13device_kernelINS_4gemm6kernel13GemmUniversalIN4cute5tupleIJiiiiEEENS1_10collective13CollectiveMmaINS1_35MainloopSm100TmaUmmaWarpSpecializedILi6ELi2ELi4ENS5_IJNS4_1CILi1EEESB_SB_EEEEENS5_IJNSA_ILi64EEESE_NSA_ILi128EEEEEENS_6half_tENS5_IJlSB_lEEESH_SI_NS4_8TiledMMAINS4_8MMA_AtomIJNS4_20SM100_MMA_F16BF16_SSISH_SH_fLi64ELi64ELNS4_4UMMA5MajorE0ELSN_0ELNSM_7ScaleInE0ELSO_0EEEEEENS4_6LayoutISC_NS5_IJNSA_ILi0EEESS_SS_EEEEENS5_IJNS4_10UnderscoreESV_SV_EEEEENS4_13SM90_TMA_LOADENS4_14ComposedLayoutINS4_7SwizzleILi3ELi4ELi3EEENS4_18smem_ptr_flag_bitsILi16EEENSR_INS5_IJNSA_ILi8EEESE_EEENS5_IJSE_SB_EEEEEEEvNS4_8identityESY_S18_vS19_EENS_8epilogue10collective18CollectiveEpilogueINS1B_23Sm100TmaWarpSpecializedILi3ELi2ELi16ELb1ELb0EEEJSG_NS5_IJNSR_ISE_SB_EENSR_INSA_ILi32EEESB_EEEEESH_SI_SH_SI_NS1B_6fusion15FusionCallbacksIS1F_NS1K_17LinearCombinationISH_fSH_fLNS_15FloatRoundStyleE2EEESG_S1J_JEEENS4_5SM1004TMEM4LOAD26SM100_TMEM_LOAD_16dp256b4xESY_NSZ_INS10_ILi2ELi4ELi3EEES13_NSR_INS5_IJS14_S1H_EEENS5_IJS1H_SB_EEEEEEENS4_17SM75_U32x4_LDSM_NENS4_14SM90_TMA_STOREES1Y_NS4_17SM90_U32x4_STSM_NENS4_39AutoVectorizingCopyWithAssumedAlignmentILi128EEEEEEvvEEEEvNT_6ParamsE --------------------------
	.section	.nv.constant0._ZN7cutlass13device_kernelINS_4gemm6kernel13GemmUniversalIN4cute5tupleIJiiiiEEENS1_10collective13CollectiveMmaINS1_35MainloopSm100TmaUmmaWarpSpecializedILi6ELi2ELi4ENS5_IJNS4_1CILi1EEESB_SB_EEEEENS5_IJNSA_ILi64EEESE_NSA_ILi128EEEEEENS_6half_tENS5_IJlSB_lEEESH_SI_NS4_8TiledMMAINS4_8MMA_AtomIJNS4_20SM100_MMA_F16BF16_SSISH_SH_fLi64ELi64ELNS4_4UMMA5MajorE0ELSN_0ELNSM_7ScaleInE0ELSO_0EEEEEENS4_6LayoutISC_NS5_IJNSA_ILi0EEESS_SS_EEEEENS5_IJNS4_10UnderscoreESV_SV_EEEEENS4_13SM90_TMA_LOADENS4_14ComposedLayoutINS4_7SwizzleILi3ELi4ELi3EEENS4_18smem_ptr_flag_bitsILi16EEENSR_INS5_IJNSA_ILi8EEESE_EEENS5_IJSE_SB_EEEEEEEvNS4_8identityESY_S18_vS19_EENS_8epilogue10collective18CollectiveEpilogueINS1B_23Sm100TmaWarpSpecializedILi3ELi2ELi16ELb1ELb0EEEJSG_NS5_IJNSR_ISE_SB_EENSR_INSA_ILi32EEESB_EEEEESH_SI_SH_SI_NS1B_6fusion15FusionCallbacksIS1F_NS1K_17LinearCombinationISH_fSH_fLNS_15FloatRoundStyleE2EEESG_S1J_JEEENS4_5SM1004TMEM4LOAD26SM100_TMEM_LOAD_16dp256b4xESY_NSZ_INS10_ILi2ELi4ELi3EEES13_NSR_INS5_IJS14_S1H_EEENS5_IJS1H_SB_EEEEEEENS4_17SM75_U32x4_LDSM_NENS4_14SM90_TMA_STOREES1Y_NS4_17SM90_U32x4_STSM_NENS4_39AutoVectorizingCopyWithAssumedAlignmentILi128EEEEEEvvEEEEvNT_6ParamsE,"a",@progbits
	.sectionflags	@""
	.align	4
.nv.constant0._ZN7cutlass13device_kernelINS_4gemm6kernel13GemmUniversalIN4cute5tupleIJiiiiEEENS1_10collective13CollectiveMmaINS1_35MainloopSm100TmaUmmaWarpSpecializedILi6ELi2ELi4ENS5_IJNS4_1CILi1EEESB_SB_EEEEENS5_IJNSA_ILi64EEESE_NSA_ILi128EEEEEENS_6half_tENS5_IJlSB_lEEESH_SI_NS4_8TiledMMAINS4_8MMA_AtomIJNS4_20SM100_MMA_F16BF16_SSISH_SH_fLi64ELi64ELNS4_4UMMA5MajorE0ELSN_0ELNSM_7ScaleInE0ELSO_0EEEEEENS4_6LayoutISC_NS5_IJNSA_ILi0EEESS_SS_EEEEENS5_IJNS4_10UnderscoreESV_SV_EEEEENS4_13SM90_TMA_LOADENS4_14ComposedLayoutINS4_7SwizzleILi3ELi4ELi3EEENS4_18smem_ptr_flag_bitsILi16EEENSR_INS5_IJNSA_ILi8EEESE_EEENS5_IJSE_SB_EEEEEEEvNS4_8identityESY_S18_vS19_EENS_8epilogue10collective18CollectiveEpilogueINS1B_23Sm100TmaWarpSpecializedILi3ELi2ELi16ELb1ELb0EEEJSG_NS5_IJNSR_ISE_SB_EENSR_INSA_ILi32EEESB_EEEEESH_SI_SH_SI_NS1B_6fusion15FusionCallbacksIS1F_NS1K_17LinearCombinationISH_fSH_fLNS_15FloatRoundStyleE2EEESG_S1J_JEEENS4_5SM1004TMEM4LOAD26SM100_TMEM_LOAD_16dp256b4xESY_NSZ_INS10_ILi2ELi4ELi3EEES13_NSR_INS5_IJS14_S1H_EEENS5_IJS1H_SB_EEEEEEENS4_17SM75_U32x4_LDSM_NENS4_14SM90_TMA_STOREES1Y_NS4_17SM90_U32x4_STSM_NENS4_39AutoVectorizingCopyWithAssumedAlignmentILi128EEEEEEvvEEEEvNT_6ParamsE:
	.zero		2944


//--------------------- SYMBOLS --------------------------

	.type		.nv.reservedSmem.offset0,@object
	.size		.nv.reservedSmem.offset0,0x4
	.type		.nv.reservedSmem.cap,@object
	.size		.nv.reservedSmem.cap,0x4
	.type		__assertfail,@function
